	.headerflags	@"EF_CUDA_TEXMODE_UNIFIED EF_CUDA_64BIT_ADDRESS EF_CUDA_SM86 EF_CUDA_VIRTUAL_SM(EF_CUDA_SM86)"
	.elftype	@"ET_EXEC"


//--------------------- .nv.info                  --------------------------
	.section	.nv.info,"",@"SHT_CUDA_INFO"
	.align	4


	//----- nvinfo : EIATTR_REGCOUNT
	.align		4
        /*0000*/ 	.byte	0x04, 0x2f
        /*0002*/ 	.short	(.L_2 - .L_1)
	.align		4
.L_1:
        /*0004*/ 	.word	index@(triton_red_fused__to_copy_add_amax_amin_clamp_mul_native_layer_norm_reciprocal_1)
        /*0008*/ 	.word	0x00000040


	//----- nvinfo : EIATTR_MIN_STACK_SIZE
	.align		4
.L_2:
        /*000c*/ 	.byte	0x04, 0x12
        /*000e*/ 	.short	(.L_4 - .L_3)
	.align		4
.L_3:
        /*0010*/ 	.word	index@(triton_red_fused__to_copy_add_amax_amin_clamp_mul_native_layer_norm_reciprocal_1)
        /*0014*/ 	.word	0x00000000


	//----- nvinfo : EIATTR_FRAME_SIZE
	.align		4
.L_4:
        /*0018*/ 	.byte	0x04, 0x11
        /*001a*/ 	.short	(.L_6 - .L_5)
	.align		4
.L_5:
        /*001c*/ 	.word	index@(triton_red_fused__to_copy_add_amax_amin_clamp_mul_native_layer_norm_reciprocal_1)
        /*0020*/ 	.word	0x00000000


	//----- nvinfo : EIATTR_MIN_STACK_SIZE
	.align		4
.L_6:
        /*0024*/ 	.byte	0x04, 0x12
        /*0026*/ 	.short	(.L_8 - .L_7)
	.align		4
.L_7:
        /*0028*/ 	.word	index@(triton_red_fused__to_copy_add_amax_amin_clamp_mul_native_layer_norm_reciprocal_1)
        /*002c*/ 	.word	0x00000000
.L_8:


//--------------------- .nv.info.triton_red_fused__to_copy_add_amax_amin_clamp_mul_native_layer_norm_reciprocal_1 --------------------------
	.section	.nv.info.triton_red_fused__to_copy_add_amax_amin_clamp_mul_native_layer_norm_reciprocal_1,"",@"SHT_CUDA_INFO"
	.sectionflags	@""
	.align	4


	//----- nvinfo : EIATTR_CUDA_API_VERSION
	.align		4
        /*0000*/ 	.byte	0x04, 0x37
        /*0002*/ 	.short	(.L_10 - .L_9)
.L_9:
        /*0004*/ 	.word	0x0000007c


	//----- nvinfo : EIATTR_SW2861232_WAR
	.align		4
.L_10:
        /*0008*/ 	.byte	0x01, 0x35
	.zero		2


	//----- nvinfo : EIATTR_PARAM_CBANK
	.align		4
        /*000c*/ 	.byte	0x04, 0x0a
        /*000e*/ 	.short	(.L_12 - .L_11)
	.align		4
.L_11:
        /*0010*/ 	.word	index@(.nv.constant0.triton_red_fused__to_copy_add_amax_amin_clamp_mul_native_layer_norm_reciprocal_1)
        /*0014*/ 	.short	0x0160
        /*0016*/ 	.short	0x0090


	//----- nvinfo : EIATTR_CBANK_PARAM_SIZE
	.align		4
.L_12:
        /*0018*/ 	.byte	0x03, 0x19
        /*001a*/ 	.short	0x0090


	//----- nvinfo : EIATTR_KPARAM_INFO
	.align		4
        /*001c*/ 	.byte	0x04, 0x17
        /*001e*/ 	.short	(.L_14 - .L_13)
.L_13:
        /*0020*/ 	.word	0x00000000
        /*0024*/ 	.short	0x0012
        /*0026*/ 	.short	0x0088
        /*0028*/ 	.byte	0x00, 0xf4, 0x21, 0x00


	//----- nvinfo : EIATTR_KPARAM_INFO
	.align		4
.L_14:
        /*002c*/ 	.byte	0x04, 0x17
        /*002e*/ 	.short	(.L_16 - .L_15)
.L_15:
        /*0030*/ 	.word	0x00000000
        /*0034*/ 	.short	0x0011
        /*0036*/ 	.short	0x0084
        /*0038*/ 	.byte	0x00, 0xf0, 0x11, 0x00


	//----- nvinfo : EIATTR_KPARAM_INFO
	.align		4
.L_16:
        /*003c*/ 	.byte	0x04, 0x17
        /*003e*/ 	.short	(.L_18 - .L_17)
.L_17:
        /*0040*/ 	.word	0x00000000
        /*0044*/ 	.short	0x0010
        /*0046*/ 	.short	0x0080
        /*0048*/ 	.byte	0x00, 0xf0, 0x11, 0x00


	//----- nvinfo : EIATTR_KPARAM_INFO
	.align		4
.L_18:
        /*004c*/ 	.byte	0x04, 0x17
        /*004e*/ 	.short	(.L_20 - .L_19)
.L_19:
        /*0050*/ 	.word	0x00000000
        /*0054*/ 	.short	0x000f
        /*0056*/ 	.short	0x0078
        /*0058*/ 	.byte	0x00, 0xf4, 0x21, 0x00


	//----- nvinfo : EIATTR_KPARAM_INFO
	.align		4
.L_20:
        /*005c*/ 	.byte	0x04, 0x17
        /*005e*/ 	.short	(.L_22 - .L_21)
.L_21:
        /*0060*/ 	.word	0x00000000
        /*0064*/ 	.short	0x000e
        /*0066*/ 	.short	0x0070
        /*0068*/ 	.byte	0x00, 0xf4, 0x21, 0x00


	//----- nvinfo : EIATTR_KPARAM_INFO
	.align		4
.L_22:
        /*006c*/ 	.byte	0x04, 0x17
        /*006e*/ 	.short	(.L_24 - .L_23)
.L_23:
        /*0070*/ 	.word	0x00000000
        /*0074*/ 	.short	0x000d
        /*0076*/ 	.short	0x0068
        /*0078*/ 	.byte	0x00, 0xf4, 0x21, 0x00


	//----- nvinfo : EIATTR_KPARAM_INFO
	.align		4
.L_24:
        /*007c*/ 	.byte	0x04, 0x17
        /*007e*/ 	.short	(.L_26 - .L_25)
.L_25:
        /*0080*/ 	.word	0x00000000
        /*0084*/ 	.short	0x000c
        /*0086*/ 	.short	0x0060
        /*0088*/ 	.byte	0x00, 0xf4, 0x21, 0x00


	//----- nvinfo : EIATTR_KPARAM_INFO
	.align		4
.L_26:
        /*008c*/ 	.byte	0x04, 0x17
        /*008e*/ 	.short	(.L_28 - .L_27)
.L_27:
        /*0090*/ 	.word	0x00000000
        /*0094*/ 	.short	0x000b
        /*0096*/ 	.short	0x0058
        /*0098*/ 	.byte	0x00, 0xf4, 0x21, 0x00


	//----- nvinfo : EIATTR_KPARAM_INFO
	.align		4
.L_28:
        /*009c*/ 	.byte	0x04, 0x17
        /*009e*/ 	.short	(.L_30 - .L_29)
.L_29:
        /*00a0*/ 	.word	0x00000000
        /*00a4*/ 	.short	0x000a
        /*00a6*/ 	.short	0x0050
        /*00a8*/ 	.byte	0x00, 0xf4, 0x21, 0x00


	//----- nvinfo : EIATTR_KPARAM_INFO
	.align		4
.L_30:
        /*00ac*/ 	.byte	0x04, 0x17
        /*00ae*/ 	.short	(.L_32 - .L_31)
.L_31:
        /*00b0*/ 	.word	0x00000000
        /*00b4*/ 	.short	0x0009
        /*00b6*/ 	.short	0x0048
        /*00b8*/ 	.byte	0x00, 0xf4, 0x21, 0x00


	//----- nvinfo : EIATTR_KPARAM_INFO
	.align		4
.L_32:
        /*00bc*/ 	.byte	0x04, 0x17
        /*00be*/ 	.short	(.L_34 - .L_33)
.L_33:
        /*00c0*/ 	.word	0x00000000
        /*00c4*/ 	.short	0x0008
        /*00c6*/ 	.short	0x0040
        /*00c8*/ 	.byte	0x00, 0xf4, 0x21, 0x00


	//----- nvinfo : EIATTR_KPARAM_INFO
	.align		4
.L_34:
        /*00cc*/ 	.byte	0x04, 0x17
        /*00ce*/ 	.short	(.L_36 - .L_35)
.L_35:
        /*00d0*/ 	.word	0x00000000
        /*00d4*/ 	.short	0x0007
        /*00d6*/ 	.short	0x0038
        /*00d8*/ 	.byte	0x00, 0xf4, 0x21, 0x00


	//----- nvinfo : EIATTR_KPARAM_INFO
	.align		4
.L_36:
        /*00dc*/ 	.byte	0x04, 0x17
        /*00de*/ 	.short	(.L_38 - .L_37)
.L_37:
        /*00e0*/ 	.word	0x00000000
        /*00e4*/ 	.short	0x0006
        /*00e6*/ 	.short	0x0030
        /*00e8*/ 	.byte	0x00, 0xf4, 0x21, 0x00


	//----- nvinfo : EIATTR_KPARAM_INFO
	.align		4
.L_38:
        /*00ec*/ 	.byte	0x04, 0x17
        /*00ee*/ 	.short	(.L_40 - .L_39)
.L_39:
        /*00f0*/ 	.word	0x00000000
        /*00f4*/ 	.short	0x0005
        /*00f6*/ 	.short	0x0028
        /*00f8*/ 	.byte	0x00, 0xf4, 0x21, 0x00


	//----- nvinfo : EIATTR_KPARAM_INFO
	.align		4
.L_40:
        /*00fc*/ 	.byte	0x04, 0x17
        /*00fe*/ 	.short	(.L_42 - .L_41)
.L_41:
        /*0100*/ 	.word	0x00000000
        /*0104*/ 	.short	0x0004
        /*0106*/ 	.short	0x0020
        /*0108*/ 	.byte	0x00, 0xf4, 0x21, 0x00


	//----- nvinfo : EIATTR_KPARAM_INFO
	.align		4
.L_42:
        /*010c*/ 	.byte	0x04, 0x17
        /*010e*/ 	.short	(.L_44 - .L_43)
.L_43:
        /*0110*/ 	.word	0x00000000
        /*0114*/ 	.short	0x0003
        /*0116*/ 	.short	0x0018
        /*0118*/ 	.byte	0x00, 0xf4, 0x21, 0x00


	//----- nvinfo : EIATTR_KPARAM_INFO
	.align		4
.L_44:
        /*011c*/ 	.byte	0x04, 0x17
        /*011e*/ 	.short	(.L_46 - .L_45)
.L_45:
        /*0120*/ 	.word	0x00000000
        /*0124*/ 	.short	0x0002
        /*0126*/ 	.short	0x0010
        /*0128*/ 	.byte	0x00, 0xf4, 0x21, 0x00


	//----- nvinfo : EIATTR_KPARAM_INFO
	.align		4
.L_46:
        /*012c*/ 	.byte	0x04, 0x17
        /*012e*/ 	.short	(.L_48 - .L_47)
.L_47:
        /*0130*/ 	.word	0x00000000
        /*0134*/ 	.short	0x0001
        /*0136*/ 	.short	0x0008
        /*0138*/ 	.byte	0x00, 0xf4, 0x21, 0x00


	//----- nvinfo : EIATTR_KPARAM_INFO
	.align		4
.L_48:
        /*013c*/ 	.byte	0x04, 0x17
        /*013e*/ 	.short	(.L_50 - .L_49)
.L_49:
        /*0140*/ 	.word	0x00000000
        /*0144*/ 	.short	0x0000
        /*0146*/ 	.short	0x0000
        /*0148*/ 	.byte	0x00, 0xf4, 0x21, 0x00


	//----- nvinfo : EIATTR_MAXREG_COUNT
	.align		4
.L_50:
        /*014c*/ 	.byte	0x03, 0x1b
        /*014e*/ 	.short	0x0080


	//----- nvinfo : EIATTR_COOP_GROUP_MASK_REGIDS
	.align		4
        /*0150*/ 	.byte	0x04, 0x29
        /*0152*/ 	.short	(.L_52 - .L_51)


	//   ....[0]....
.L_51:
        /*0154*/ 	.word	0xffffffff


	//   ....[1]....
        /*0158*/ 	.word	0xffffffff


	//   ....[2]....
        /*015c*/ 	.word	0xffffffff


	//   ....[3]....
        /*0160*/ 	.word	0xffffffff


	//   ....[4]....
        /*0164*/ 	.word	0xffffffff


	//   ....[5]....
        /*0168*/ 	.word	0xffffffff


	//   ....[6]....
        /*016c*/ 	.word	0xffffffff


	//   ....[7]....
        /*0170*/ 	.word	0xffffffff


	//   ....[8]....
        /*0174*/ 	.word	0xffffffff


	//   ....[9]....
        /*0178*/ 	.word	0xffffffff


	//   ....[10]....
        /*017c*/ 	.word	0xffffffff


	//   ....[11]....
        /*0180*/ 	.word	0xffffffff


	//   ....[12]....
        /*0184*/ 	.word	0xffffffff


	//   ....[13]....
        /*0188*/ 	.word	0xffffffff


	//   ....[14]....
        /*018c*/ 	.word	0xffffffff


	//   ....[15]....
        /*0190*/ 	.word	0xffffffff


	//   ....[16]....
        /*0194*/ 	.word	0xffffffff


	//   ....[17]....
        /*0198*/ 	.word	0xffffffff


	//   ....[18]....
        /*019c*/ 	.word	0xffffffff


	//   ....[19]....
        /*01a0*/ 	.word	0xffffffff


	//   ....[20]....
        /*01a4*/ 	.word	0xffffffff


	//   ....[21]....
        /*01a8*/ 	.word	0xffffffff


	//   ....[22]....
        /*01ac*/ 	.word	0xffffffff


	//   ....[23]....
        /*01b0*/ 	.word	0xffffffff


	//   ....[24]....
        /*01b4*/ 	.word	0xffffffff


	//   ....[25]....
        /*01b8*/ 	.word	0xffffffff


	//   ....[26]....
        /*01bc*/ 	.word	0xffffffff


	//   ....[27]....
        /*01c0*/ 	.word	0xffffffff


	//   ....[28]....
        /*01c4*/ 	.word	0xffffffff


	//   ....[29]....
        /*01c8*/ 	.word	0xffffffff


	//   ....[30]....
        /*01cc*/ 	.word	0xffffffff


	//   ....[31]....
        /*01d0*/ 	.word	0xffffffff


	//   ....[32]....
        /*01d4*/ 	.word	0xffffffff


	//   ....[33]....
        /*01d8*/ 	.word	0xffffffff


	//   ....[34]....
        /*01dc*/ 	.word	0xffffffff


	//   ....[35]....
        /*01e0*/ 	.word	0xffffffff


	//   ....[36]....
        /*01e4*/ 	.word	0xffffffff


	//   ....[37]....
        /*01e8*/ 	.word	0xffffffff


	//   ....[38]....
        /*01ec*/ 	.word	0xffffffff


	//   ....[39]....
        /*01f0*/ 	.word	0xffffffff


	//   ....[40]....
        /*01f4*/ 	.word	0xffffffff


	//   ....[41]....
        /*01f8*/ 	.word	0xffffffff


	//   ....[42]....
        /*01fc*/ 	.word	0xffffffff


	//   ....[43]....
        /*0200*/ 	.word	0xffffffff


	//   ....[44]....
        /*0204*/ 	.word	0xffffffff


	//   ....[45]....
        /*0208*/ 	.word	0xffffffff


	//   ....[46]....
        /*020c*/ 	.word	0xffffffff


	//   ....[47]....
        /*0210*/ 	.word	0xffffffff


	//   ....[48]....
        /*0214*/ 	.word	0xffffffff


	//   ....[49]....
        /*0218*/ 	.word	0xffffffff


	//   ....[50]....
        /*021c*/ 	.word	0xffffffff


	//   ....[51]....
        /*0220*/ 	.word	0xffffffff


	//----- nvinfo : EIATTR_COOP_GROUP_INSTR_OFFSETS
	.align		4
.L_52:
        /*0224*/ 	.byte	0x04, 0x28
        /*0226*/ 	.short	(.L_54 - .L_53)


	//   ....[0]....
.L_53:
        /*0228*/ 	.word	0x00000b60


	//   ....[1]....
        /*022c*/ 	.word	0x00000da0


	//   ....[2]....
        /*0230*/ 	.word	0x00000e80


	//   ....[3]....
        /*0234*/ 	.word	0x00000ec0


	//   ....[4]....
        /*0238*/ 	.word	0x00000f70


	//   ....[5]....
        /*023c*/ 	.word	0x00001040


	//   ....[6]....
        /*0240*/ 	.word	0x00001090


	//   ....[7]....
        /*0244*/ 	.word	0x000010f0


	//   ....[8]....
        /*0248*/ 	.word	0x000011b0


	//   ....[9]....
        /*024c*/ 	.word	0x000011e0


	//   ....[10]....
        /*0250*/ 	.word	0x00001240


	//   ....[11]....
        /*0254*/ 	.word	0x000012f0


	//   ....[12]....
        /*0258*/ 	.word	0x00001340


	//   ....[13]....
        /*025c*/ 	.word	0x00001450


	//   ....[14]....
        /*0260*/ 	.word	0x000014b0


	//   ....[15]....
        /*0264*/ 	.word	0x000015f0


	//   ....[16]....
        /*0268*/ 	.word	0x00001600


	//   ....[17]....
        /*026c*/ 	.word	0x00001640


	//   ....[18]....
        /*0270*/ 	.word	0x00001680


	//   ....[19]....
        /*0274*/ 	.word	0x00001710


	//   ....[20]....
        /*0278*/ 	.word	0x000017f0


	//   ....[21]....
        /*027c*/ 	.word	0x00001810


	//   ....[22]....
        /*0280*/ 	.word	0x00001900


	//   ....[23]....
        /*0284*/ 	.word	0x00001970


	//   ....[24]....
        /*0288*/ 	.word	0x000027a0


	//   ....[25]....
        /*028c*/ 	.word	0x000027e0


	//   ....[26]....
        /*0290*/ 	.word	0x00002810


	//   ....[27]....
        /*0294*/ 	.word	0x00002850


	//   ....[28]....
        /*0298*/ 	.word	0x000028a0


	//   ....[29]....
        /*029c*/ 	.word	0x000028d0


	//   ....[30]....
        /*02a0*/ 	.word	0x00002920


	//   ....[31]....
        /*02a4*/ 	.word	0x00002950


	//   ....[32]....
        /*02a8*/ 	.word	0x000029c0


	//   ....[33]....
        /*02ac*/ 	.word	0x00002a00


	//   ....[34]....
        /*02b0*/ 	.word	0x00002c00


	//   ....[35]....
        /*02b4*/ 	.word	0x00002c40


	//   ....[36]....
        /*02b8*/ 	.word	0x00002c80


	//   ....[37]....
        /*02bc*/ 	.word	0x00002cb0


	//   ....[38]....
        /*02c0*/ 	.word	0x00002cd0


	//   ....[39]....
        /*02c4*/ 	.word	0x00002d30


	//   ....[40]....
        /*02c8*/ 	.word	0x00002d70


	//   ....[41]....
        /*02cc*/ 	.word	0x00002da0


	//   ....[42]....
        /*02d0*/ 	.word	0x00002df0


	//   ....[43]....
        /*02d4*/ 	.word	0x00002e30


	//   ....[44]....
        /*02d8*/ 	.word	0x00002e60


	//   ....[45]....
        /*02dc*/ 	.word	0x00002ea0


	//   ....[46]....
        /*02e0*/ 	.word	0x00002ef0


	//   ....[47]....
        /*02e4*/ 	.word	0x00002f60


	//   ....[48]....
        /*02e8*/ 	.word	0x000030b0


	//   ....[49]....
        /*02ec*/ 	.word	0x00003110


	//   ....[50]....
        /*02f0*/ 	.word	0x00003150


	//   ....[51]....
        /*02f4*/ 	.word	0x00003190


	//----- nvinfo : EIATTR_EXIT_INSTR_OFFSETS
	.align		4
.L_54:
        /*02f8*/ 	.byte	0x04, 0x1c
        /*02fa*/ 	.short	(.L_56 - .L_55)


	//   ....[0]....
.L_55:
        /*02fc*/ 	.word	0x00004500


	//   ....[1]....
        /*0300*/ 	.word	0x00004520


	//----- nvinfo : EIATTR_REQNTID
	.align		4
.L_56:
        /*0304*/ 	.byte	0x04, 0x10
        /*0306*/ 	.short	(.L_58 - .L_57)
.L_57:
        /*0308*/ 	.word	0x00000200
        /*030c*/ 	.word	0x00000001
        /*0310*/ 	.word	0x00000001
.L_58:


//--------------------- .nv.callgraph             --------------------------
	.section	.nv.callgraph,"",@"SHT_CUDA_CALLGRAPH"
	.align	4
	.sectionentsize	8
	.align		4
        /*0000*/ 	.word	0x00000000
	.align		4
        /*0004*/ 	.word	0xffffffff
	.align		4
        /*0008*/ 	.word	0x00000000
	.align		4
        /*000c*/ 	.word	0xfffffffe
	.align		4
        /*0010*/ 	.word	0x00000000
	.align		4
        /*0014*/ 	.word	0xfffffffd
	.align		4
        /*0018*/ 	.word	0x00000000
	.align		4
        /*001c*/ 	.word	0xfffffffc


//--------------------- .nv.rel.action            --------------------------
	.section	.nv.rel.action,"",@"SHT_CUDA_RELOCINFO"
	.align	8
	.sectionentsize	8
        /*0000*/ 	.byte	0x73, 0x00, 0x00, 0x00, 0x00, 0x00, 0x00, 0x00, 0x00, 0x00, 0x00, 0x11, 0x25, 0x00, 0x05, 0x36


//--------------------- .nv.constant4             --------------------------
	.section	.nv.constant4,"a",@progbits
	.align	8
	.align		8
.nv.constant4:
        /*0000*/ 	.dword	_$_str


//--------------------- .nv.constant0.triton_red_fused__to_copy_add_amax_amin_clamp_mul_native_layer_norm_reciprocal_1 --------------------------
	.section	.nv.constant0.triton_red_fused__to_copy_add_amax_amin_clamp_mul_native_layer_norm_reciprocal_1,"a",@progbits
	.sectionflags	@""
	.align	4
.nv.constant0.triton_red_fused__to_copy_add_amax_amin_clamp_mul_native_layer_norm_reciprocal_1:
	.zero		496


//--------------------- .text.triton_red_fused__to_copy_add_amax_amin_clamp_mul_native_layer_norm_reciprocal_1 --------------------------
	.section	.text.triton_red_fused__to_copy_add_amax_amin_clamp_mul_native_layer_norm_reciprocal_1,"ax",@progbits
	.sectionflags	@"SHF_BARRIERS=1"
	.sectioninfo	@"SHI_REGISTERS=64"
	.align	128
        .global         triton_red_fused__to_copy_add_amax_amin_clamp_mul_native_layer_norm_reciprocal_1
        .type           triton_red_fused__to_copy_add_amax_amin_clamp_mul_native_layer_norm_reciprocal_1,@function
        .size           triton_red_fused__to_copy_add_amax_amin_clamp_mul_native_layer_norm_reciprocal_1,(.L_x_2 - triton_red_fused__to_copy_add_amax_amin_clamp_mul_native_layer_norm_reciprocal_1)
        .other          triton_red_fused__to_copy_add_amax_amin_clamp_mul_native_layer_norm_reciprocal_1,@"STO_CUDA_ENTRY STV_DEFAULT"
triton_red_fused__to_copy_add_amax_amin_clamp_mul_native_layer_norm_reciprocal_1:
.text.triton_red_fused__to_copy_add_amax_amin_clamp_mul_native_layer_norm_reciprocal_1:
[----:B------:R-:W-:Y:S02]  /*0000*/  IMAD.MOV.U32 R1, RZ, RZ, c[0x0][0x28] ;  /* 0x00000a00ff017624 */ /* 0x000fe400078e00ff */
[----:B------:R-:W0:Y:S01]  /*0010*/  S2R R12, SR_TID.X ;  /* 0x00000000000c7919 */ /* 0x000e220000002100 */
[----:B------:R-:W-:Y:S01]  /*0020*/  IMAD.MOV.U32 R18, RZ, RZ, 0x2 ;  /* 0x00000002ff127424 */ /* 0x000fe200078e00ff */
[----:B------:R-:W-:Y:S01]  /*0030*/  CS2R R8, SRZ ;  /* 0x0000000000087805 */ /* 0x000fe2000001ff00 */
[----:B------:R-:W-:Y:S01]  /*0040*/  CS2R R10, SRZ ;  /* 0x00000000000a7805 */ /* 0x000fe2000001ff00 */
[----:B------:R-:W1:Y:S01]  /*0050*/  S2R R55, SR_CTAID.X ;  /* 0x0000000000377919 */ /* 0x000e620000002500 */
[----:B------:R-:W-:Y:S01]  /*0060*/  ULDC.64 UR4, c[0x0][0x118] ;  /* 0x0000460000047ab9 */ /* 0x000fe20000000a00 */
[----:B0-----:R-:W-:Y:S01]  /*0070*/  SHF.R.U32.HI R54, RZ, 0x8, R12 ;  /* 0x00000008ff367819 */ /* 0x001fe2000001160c */
[----:B------:R-:W-:Y:S02]  /*0080*/  IMAD.SHL.U32 R53, R12, 0x8, RZ ;  /* 0x000000080c357824 */ /* 0x000fe400078e00ff */
[----:B-1----:R-:W-:Y:S01]  /*0090*/  IMAD.SHL.U32 R55, R55, 0x2, RZ ;  /* 0x0000000237377824 */ /* 0x002fe200078e00ff */
[----:B------:R-:W-:-:S02]  /*00a0*/  SGXT.U32 R54, R54, 0x1 ;  /* 0x000000013636781a */ /* 0x000fc40000000000 */
[----:B------:R-:W-:Y:S02]  /*00b0*/  LOP3.LUT R51, R53, 0x7f8, RZ, 0xc0, !PT ;  /* 0x000007f835337812 */ /* 0x000fe400078ec0ff */
[----:B------:R-:W-:Y:S02]  /*00c0*/  LOP3.LUT R54, R54, R55, RZ, 0xfc, !PT ;  /* 0x0000003736367212 */ /* 0x000fe400078efcff */
[----:B------:R-:W-:Y:S02]  /*00d0*/  LOP3.LUT R5, R51, 0x800, RZ, 0xfc, !PT ;  /* 0x0000080033057812 */ /* 0x000fe400078efcff */
[C---:B------:R-:W-:Y:S01]  /*00e0*/  ISETP.GE.AND P3, PT, R54.reuse, 0x1010, PT ;  /* 0x000010103600780c */ /* 0x040fe20003f66270 */
[----:B------:R-:W-:Y:S01]  /*00f0*/  IMAD R51, R54, 0xc00, R51 ;  /* 0x00000c0036337824 */ /* 0x000fe200078e0233 */
[----:B------:R-:W-:-:S03]  /*0100*/  ISETP.LT.U32.AND P0, PT, R5, 0xc00, PT ;  /* 0x00000c000500780c */ /* 0x000fc60003f01070 */
[----:B------:R-:W-:Y:S01]  /*0110*/  IMAD.WIDE R2, R51, R18, c[0x0][0x160] ;  /* 0x0000580033027625 */ /* 0x000fe200078e0212 */
[----:B------:R-:W-:-:S03]  /*0120*/  ISETP.LT.U32.AND.EX P0, PT, RZ, RZ, !P3, P0 ;  /* 0x000000ffff00720c */ /* 0x000fc60005f01100 */
[----:B------:R-:W-:Y:S01]  /*0130*/  IMAD R50, R54, 0xc00, R5 ;  /* 0x00000c0036327824 */ /* 0x000fe200078e0205 */
[----:B------:R-:W-:-:S03]  /*0140*/  CS2R R6, SRZ ;  /* 0x0000000000067805 */ /* 0x000fc6000001ff00 */
[----:B------:R0:W2:Y:S01]  /*0150*/  @!P3 LDG.E.EL.128 R8, [R2.64] ;  /* 0x000000040208b981 */ /* 0x0000a2000c2e1d00 */
[----:B------:R-:W-:Y:S01]  /*0160*/  CS2R R4, SRZ ;  /* 0x0000000000047805 */ /* 0x000fe2000001ff00 */
[----:B------:R-:W-:-:S05]  /*0170*/  IMAD.WIDE R18, R50, R18, c[0x0][0x160] ;  /* 0x0000580032127625 */ /* 0x000fca00078e0212 */
[----:B------:R1:W3:Y:S01]  /*0180*/  @P0 LDG.E.EL.128 R4, [R18.64] ;  /* 0x0000000412040981 */ /* 0x0002e2000c2e1d00 */
[----:B------:R-:W-:Y:S01]  /*0190*/  ISETP.LT.AND P1, PT, R54, 0x1010, PT ;  /* 0x000010103600780c */ /* 0x000fe20003f21270 */
[----:B------:R-:W-:Y:S01]  /*01a0*/  IMAD.SHL.U32 R52, R12, 0x4, RZ ;  /* 0x000000040c347824 */ /* 0x000fe200078e00ff */
[----:B------:R-:W-:Y:S01]  /*01b0*/  LOP3.LUT R49, R55, 0x1, R12, 0xf8, !PT ;  /* 0x0000000137317812 */ /* 0x000fe200078ef80c */
[----:B------:R-:W-:Y:S01]  /*01c0*/  UPLOP3.LUT UP0, UPT, UPT, UPT, UPT, 0x80, 0x0 ;  /* 0x000000000000789c */ /* 0x000fe20003f0f070 */
[----:B------:R-:W-:Y:S02]  /*01d0*/  SEL R17, RZ, 0x3f800000, !P1 ;  /* 0x3f800000ff117807 */ /* 0x000fe40004800000 */
[----:B------:R-:W-:-:S03]  /*01e0*/  LOP3.LUT R48, R52, 0x7fc, RZ, 0xc0, !PT ;  /* 0x000007fc34307812 */ /* 0x000fc600078ec0ff */
[----:B------:R-:W-:-:S05]  /*01f0*/  FADD R0, R17, 1 ;  /* 0x3f80000011007421 */ /* 0x000fca0000000000 */
[----:B------:R-:W-:-:S05]  /*0200*/  FSEL R30, R0, R17, P0 ;  /* 0x00000011001e7208 */ /* 0x000fca0000000000 */
[C---:B------:R-:W-:Y:S01]  /*0210*/  FADD R29, R30.reuse, R30 ;  /* 0x0000001e1e1d7221 */ /* 0x040fe20000000000 */
[----:B0-----:R-:W-:-:S03]  /*0220*/  FMUL R3, R30, 16777216 ;  /* 0x4b8000001e037820 */ /* 0x001fc60000400000 */
[C---:B------:R-:W-:Y:S01]  /*0230*/  FADD R27, R30.reuse, R29 ;  /* 0x0000001d1e1b7221 */ /* 0x040fe20000000000 */
[C---:B------:R-:W-:Y:S01]  /*0240*/  FMUL R2, R29.reuse, 16777216 ;  /* 0x4b8000001d027820 */ /* 0x040fe20000400000 */
[----:B------:R-:W-:Y:S02]  /*0250*/  FSETP.GEU.AND P6, PT, R29, 1.175494350822287508e-38, PT ;  /* 0x008000001d00780b */ /* 0x000fe40003fce000 */
[C---:B------:R-:W-:Y:S01]  /*0260*/  FADD R25, R30.reuse, R27 ;  /* 0x0000001b1e197221 */ /* 0x040fe20000000000 */
[C---:B------:R-:W-:Y:S01]  /*0270*/  FMUL R14, R27.reuse, 16777216 ;  /* 0x4b8000001b0e7820 */ /* 0x040fe20000400000 */
[----:B------:R-:W-:Y:S02]  /*0280*/  FSETP.GEU.AND P1, PT, R27, 1.175494350822287508e-38, PT ;  /* 0x008000001b00780b */ /* 0x000fe40003f2e000 */
[----:B------:R-:W-:Y:S01]  /*0290*/  FADD R23, R30, R25 ;  /* 0x000000191e177221 */ /* 0x000fe20000000000 */
[----:B-1----:R-:W-:Y:S01]  /*02a0*/  FMUL R18, R25, 16777216 ;  /* 0x4b80000019127820 */ /* 0x002fe20000400000 */
[----:B------:R-:W-:-:S02]  /*02b0*/  FSEL R14, R14, R27, !P1 ;  /* 0x0000001b0e0e7208 */ /* 0x000fc40004800000 */
[----:B------:R-:W-:Y:S01]  /*02c0*/  FADD R22, R30, R23 ;  /* 0x000000171e167221 */ /* 0x000fe20000000000 */
[----:B------:R-:W-:Y:S01]  /*02d0*/  FSETP.GEU.AND P2, PT, R25, 1.175494350822287508e-38, PT ;  /* 0x008000001900780b */ /* 0x000fe20003f4e000 */
[C---:B------:R-:W-:Y:S01]  /*02e0*/  FMUL R20, R23.reuse, 16777216 ;  /* 0x4b80000017147820 */ /* 0x040fe20000400000 */
[----:B------:R-:W-:Y:S01]  /*02f0*/  FSETP.GEU.AND P4, PT, R23, 1.175494350822287508e-38, PT ;  /* 0x008000001700780b */ /* 0x000fe20003f8e000 */
[----:B------:R-:W-:Y:S01]  /*0300*/  FMUL R19, R22, 16777216 ;  /* 0x4b80000016137820 */ /* 0x000fe20000400000 */
[----:B------:R-:W0:Y:S01]  /*0310*/  MUFU.RCP R14, R14 ;  /* 0x0000000e000e7308 */ /* 0x000e220000001000 */
[----:B------:R-:W-:Y:S02]  /*0320*/  FSEL R18, R18, R25, !P2 ;  /* 0x0000001912127208 */ /* 0x000fe40005000000 */
[----:B------:R-:W-:Y:S02]  /*0330*/  FSETP.GEU.AND P5, PT, R22, 1.175494350822287508e-38, PT ;  /* 0x008000001600780b */ /* 0x000fe40003fae000 */
[----:B------:R-:W-:Y:S01]  /*0340*/  FSEL R24, R20, R23, !P4 ;  /* 0x0000001714187208 */ /* 0x000fe20006000000 */
[----:B------:R-:W-:Y:S01]  /*0350*/  FADD R20, R30, R22 ;  /* 0x000000161e147221 */ /* 0x000fe20000000000 */
[----:B------:R-:W-:Y:S01]  /*0360*/  FSEL R2, R2, R29, !P6 ;  /* 0x0000001d02027208 */ /* 0x000fe20007000000 */
[----:B------:R-:W1:Y:S01]  /*0370*/  MUFU.RCP R18, R18 ;  /* 0x0000001200127308 */ /* 0x000e620000001000 */
[----:B------:R-:W-:Y:S01]  /*0380*/  FSEL R28, R19, R22, !P5 ;  /* 0x00000016131c7208 */ /* 0x000fe20006800000 */
[----:B------:R-:W-:Y:S01]  /*0390*/  FADD R19, R30, R20 ;  /* 0x000000141e137221 */ /* 0x000fe20000000000 */
[CC--:B------:R-:W-:Y:S01]  /*03a0*/  FSEL R21, R3.reuse, R30.reuse, !P1 ;  /* 0x0000001e03157208 */ /* 0x0c0fe20004800000 */
[C---:B------:R-:W-:Y:S01]  /*03b0*/  FMUL R31, R20.reuse, 16777216 ;  /* 0x4b800000141f7820 */ /* 0x040fe20000400000 */
[----:B------:R-:W-:Y:S01]  /*03c0*/  FSEL R17, R3, R30, !P6 ;  /* 0x0000001e03117208 */ /* 0x000fe20007000000 */
[C---:B------:R-:W-:Y:S01]  /*03d0*/  FMUL R26, R19.reuse, 16777216 ;  /* 0x4b800000131a7820 */ /* 0x040fe20000400000 */
[----:B------:R-:W-:Y:S01]  /*03e0*/  FSETP.GEU.AND P1, PT, R19, 1.175494350822287508e-38, PT ;  /* 0x008000001300780b */ /* 0x000fe20003f2e000 */
[----:B------:R-:W4:Y:S01]  /*03f0*/  MUFU.RCP R24, R24 ;  /* 0x0000001800187308 */ /* 0x000f220000001000 */
[----:B------:R-:W-:-:S02]  /*0400*/  FSETP.GEU.AND P6, PT, R20, 1.175494350822287508e-38, PT ;  /* 0x008000001400780b */ /* 0x000fc40003fce000 */
[----:B------:R-:W-:Y:S01]  /*0410*/  FSEL R36, R26, R19, !P1 ;  /* 0x000000131a247208 */ /* 0x000fe20004800000 */
[----:B0-----:R-:W-:Y:S01]  /*0420*/  FMUL R26, R14, R21 ;  /* 0x000000150e1a7220 */ /* 0x001fe20000400000 */
[----:B------:R-:W-:Y:S02]  /*0430*/  FSEL R34, R31, R20, !P6 ;  /* 0x000000141f227208 */ /* 0x000fe40007000000 */
[CC--:B------:R-:W-:Y:S01]  /*0440*/  FSEL R21, R3.reuse, R30.reuse, !P2 ;  /* 0x0000001e03157208 */ /* 0x0c0fe20005000000 */
[----:B------:R-:W0:Y:S01]  /*0450*/  MUFU.RCP R2, R2 ;  /* 0x0000000200027308 */ /* 0x000e220000001000 */
[CC--:B------:R-:W-:Y:S02]  /*0460*/  FSEL R31, R3.reuse, R30.reuse, !P4 ;  /* 0x0000001e031f7208 */ /* 0x0c0fe40006000000 */
[CC--:B------:R-:W-:Y:S02]  /*0470*/  FSEL R33, R3.reuse, R30.reuse, !P5 ;  /* 0x0000001e03217208 */ /* 0x0c0fe40006800000 */
[----:B------:R-:W-:-:S02]  /*0480*/  FSEL R35, R3, R30, !P6 ;  /* 0x0000001e03237208 */ /* 0x000fc40007000000 */
[----:B------:R-:W-:Y:S01]  /*0490*/  FSEL R3, R3, R30, !P1 ;  /* 0x0000001e03037208 */ /* 0x000fe20004800000 */
[----:B------:R1:W5:Y:S01]  /*04a0*/  MUFU.RCP R32, R28 ;  /* 0x0000001c00207308 */ /* 0x0003620000001000 */
[----:B------:R-:W-:Y:S02]  /*04b0*/  FSETP.NEU.AND P1, PT, R29, RZ, PT ;  /* 0x000000ff1d00720b */ /* 0x000fe40003f2d000 */
[----:B------:R-:W-:-:S05]  /*04c0*/  FSETP.NEU.AND P2, PT, R19, RZ, PT ;  /* 0x000000ff1300720b */ /* 0x000fca0003f4d000 */
[----:B------:R-:W5:Y:S01]  /*04d0*/  MUFU.RCP R36, R36 ;  /* 0x0000002400247308 */ /* 0x000f620000001000 */
[----:B-1----:R-:W-:Y:S01]  /*04e0*/  FMUL R28, R18, R21 ;  /* 0x00000015121c7220 */ /* 0x002fe20000400000 */
[----:B----4-:R-:W-:Y:S01]  /*04f0*/  FMUL R18, R24, R31 ;  /* 0x0000001f18127220 */ /* 0x010fe20000400000 */
[----:B0-----:R-:W-:-:S05]  /*0500*/  FMUL R17, R2, R17 ;  /* 0x0000001102117220 */ /* 0x001fca0000400000 */
[----:B------:R-:W0:Y:S01]  /*0510*/  MUFU.RCP R34, R34 ;  /* 0x0000002200227308 */ /* 0x000e220000001000 */
[----:B-----5:R-:W-:Y:S01]  /*0520*/  FMUL R24, R32, R33 ;  /* 0x0000002120187220 */ /* 0x020fe20000400000 */
[----:B------:R-:W-:Y:S02]  /*0530*/  FSEL R17, R17, RZ, P1 ;  /* 0x000000ff11117208 */ /* 0x000fe40000800000 */
[----:B------:R-:W-:Y:S01]  /*0540*/  FSETP.NEU.AND P1, PT, R27, RZ, PT ;  /* 0x000000ff1b00720b */ /* 0x000fe20003f2d000 */
[----:B------:R-:W-:-:S03]  /*0550*/  FMUL R14, R36, R3 ;  /* 0x00000003240e7220 */ /* 0x000fc60000400000 */
[----:B------:R-:W-:Y:S02]  /*0560*/  FSEL R26, R26, RZ, P1 ;  /* 0x000000ff1a1a7208 */ /* 0x000fe40000800000 */
[----:B------:R-:W-:Y:S02]  /*0570*/  FSETP.NEU.AND P1, PT, R25, RZ, PT ;  /* 0x000000ff1900720b */ /* 0x000fe40003f2d000 */
[----:B------:R-:W-:Y:S02]  /*0580*/  FSEL R14, R14, RZ, P2 ;  /* 0x000000ff0e0e7208 */ /* 0x000fe40001000000 */
[----:B------:R-:W-:Y:S01]  /*0590*/  FSEL R28, R28, RZ, P1 ;  /* 0x000000ff1c1c7208 */ /* 0x000fe20000800000 */
[----:B0-----:R-:W-:Y:S01]  /*05a0*/  FMUL R21, R34, R35 ;  /* 0x0000002322157220 */ /* 0x001fe20000400000 */
[----:B------:R-:W-:-:S04]  /*05b0*/  FSETP.NEU.AND P1, PT, R23, RZ, PT ;  /* 0x000000ff1700720b */ /* 0x000fc80003f2d000 */
[----:B------:R-:W-:Y:S02]  /*05c0*/  FSEL R18, R18, RZ, P1 ;  /* 0x000000ff12127208 */ /* 0x000fe40000800000 */
[----:B------:R-:W-:-:S04]  /*05d0*/  FSETP.NEU.AND P1, PT, R22, RZ, PT ;  /* 0x000000ff1600720b */ /* 0x000fc80003f2d000 */
[----:B------:R-:W-:Y:S02]  /*05e0*/  FSEL R24, R24, RZ, P1 ;  /* 0x000000ff18187208 */ /* 0x000fe40000800000 */
[----:B------:R-:W-:-:S04]  /*05f0*/  FSETP.NEU.AND P1, PT, R20, RZ, PT ;  /* 0x000000ff1400720b */ /* 0x000fc80003f2d000 */
[----:B------:R-:W-:Y:S02]  /*0600*/  FSEL R21, R21, RZ, P1 ;  /* 0x000000ff15157208 */ /* 0x000fe40000800000 */
[C---:B--2---:R-:W-:Y:S01]  /*0610*/  PRMT R33, R9.reuse, 0x7632, R33 ;  /* 0x0000763209217816 */ /* 0x044fe20000000021 */
[----:B------:R-:W-:Y:S01]  /*0620*/  IMAD.U32 R2, R9, 0x10000, RZ ;  /* 0x0001000009027824 */ /* 0x000fe200078e00ff */
[C---:B------:R-:W-:Y:S01]  /*0630*/  PRMT R32, R8.reuse, 0x7632, R32 ;  /* 0x0000763208207816 */ /* 0x040fe20000000020 */
[----:B------:R-:W0:Y:S01]  /*0640*/  MUFU.RCP R9, R0 ;  /* 0x0000000000097308 */ /* 0x000e220000001000 */
[----:B------:R-:W-:Y:S01]  /*0650*/  IMAD.U32 R8, R8, 0x10000, RZ ;  /* 0x0001000008087824 */ /* 0x000fe200078e00ff */
[C---:B------:R-:W-:Y:S01]  /*0660*/  PRMT R31, R11.reuse, 0x7632, R31 ;  /* 0x000076320b1f7816 */ /* 0x040fe2000000001f */
[----:B------:R-:W-:Y:S01]  /*0670*/  IMAD.U32 R11, R11, 0x10000, RZ ;  /* 0x000100000b0b7824 */ /* 0x000fe200078e00ff */
[C---:B---3--:R-:W-:Y:S01]  /*0680*/  PRMT R39, R4.reuse, 0x7632, R39 ;  /* 0x0000763204277816 */ /* 0x048fe20000000027 */
[----:B------:R-:W-:Y:S01]  /*0690*/  IMAD.U32 R40, R4, 0x10000, RZ ;  /* 0x0001000004287824 */ /* 0x000fe200078e00ff */
[----:B------:R-:W-:Y:S01]  /*06a0*/  FSEL R43, R8, RZ, !P3 ;  /* 0x000000ff082b7208 */ /* 0x000fe20005800000 */
[C---:B------:R-:W-:Y:S01]  /*06b0*/  IMAD.U32 R38, R5.reuse, 0x10000, RZ ;  /* 0x0001000005267824 */ /* 0x040fe200078e00ff */
[----:B------:R-:W-:Y:S01]  /*06c0*/  PRMT R36, R5, 0x7632, R36 ;  /* 0x0000763205247816 */ /* 0x000fe20000000024 */
[----:B------:R-:W-:Y:S01]  /*06d0*/  IMAD.U32 R37, R6, 0x10000, RZ ;  /* 0x0001000006257824 */ /* 0x000fe200078e00ff */
[----:B------:R-:W-:Y:S01]  /*06e0*/  PRMT R34, R10, 0x7632, R34 ;  /* 0x000076320a227816 */ /* 0x000fe20000000022 */
[----:B------:R-:W-:Y:S01]  /*06f0*/  FADD R4, -R43, R40 ;  /* 0x000000282b047221 */ /* 0x000fe20000000100 */
[----:B------:R-:W-:Y:S01]  /*0700*/  PRMT R5, R6, 0x7632, R5 ;  /* 0x0000763206057816 */ /* 0x000fe20000000005 */
[----:B------:R-:W-:Y:S01]  /*0710*/  IMAD.U32 R10, R10, 0x10000, RZ ;  /* 0x000100000a0a7824 */ /* 0x000fe200078e00ff */
[----:B------:R-:W-:Y:S01]  /*0720*/  FSEL R8, R2, RZ, !P3 ;  /* 0x000000ff02087208 */ /* 0x000fe20005800000 */
[C---:B------:R-:W-:Y:S01]  /*0730*/  IMAD.U32 R35, R7.reuse, 0x10000, RZ ;  /* 0x0001000007237824 */ /* 0x040fe200078e00ff */
[----:B------:R-:W-:Y:S01]  /*0740*/  PRMT R6, R7, 0x7632, R6 ;  /* 0x0000763207067816 */ /* 0x000fe20000000006 */
[----:B0-----:R-:W-:Y:S01]  /*0750*/  FFMA R7, R4, R9, R43 ;  /* 0x0000000904077223 */ /* 0x001fe2000000002b */
[----:B------:R-:W-:Y:S01]  /*0760*/  FSEL R47, R11, RZ, !P3 ;  /* 0x000000ff0b2f7208 */ /* 0x000fe20005800000 */
[----:B------:R-:W-:Y:S01]  /*0770*/  IMAD.U32 R32, R32, 0x10000, RZ ;  /* 0x0001000020207824 */ /* 0x000fe200078e00ff */
[----:B------:R-:W-:Y:S01]  /*0780*/  FADD R3, -R8, R38 ;  /* 0x0000002608037221 */ /* 0x000fe20000000100 */
[----:B------:R-:W-:Y:S01]  /*0790*/  FSEL R45, R10, RZ, !P3 ;  /* 0x000000ff0a2d7208 */ /* 0x000fe20005800000 */
[----:B------:R-:W-:Y:S01]  /*07a0*/  FADD R41, R40, -R7 ;  /* 0x8000000728297221 */ /* 0x000fe20000000000 */
[----:B------:R-:W-:Y:S01]  /*07b0*/  FADD R0, -R47, R35 ;  /* 0x000000232f007221 */ /* 0x000fe20000000100 */
[----:B------:R-:W-:Y:S01]  /*07c0*/  FSEL R7, R7, R43, P0 ;  /* 0x0000002b07077208 */ /* 0x000fe20000000000 */
[-C--:B------:R-:W-:Y:S01]  /*07d0*/  FFMA R11, R3, R9.reuse, R8 ;  /* 0x00000009030b7223 */ /* 0x080fe20000000008 */
[----:B------:R-:W-:Y:S01]  /*07e0*/  FSEL R43, R32, RZ, !P3 ;  /* 0x000000ff202b7208 */ /* 0x000fe20005800000 */
[----:B------:R-:W-:Y:S01]  /*07f0*/  IMAD.U32 R39, R39, 0x10000, RZ ;  /* 0x0001000027277824 */ /* 0x000fe200078e00ff */
[----:B------:R-:W-:Y:S01]  /*0800*/  FFMA R40, R0, R9, R47 ;  /* 0x0000000900287223 */ /* 0x000fe2000000002f */
[----:B------:R-:W-:Y:S01]  /*0810*/  FADD R2, -R45, R37 ;  /* 0x000000252d027221 */ /* 0x000fe20000000100 */
[----:B------:R-:W-:Y:S01]  /*0820*/  IMAD.U32 R33, R33, 0x10000, RZ ;  /* 0x0001000021217824 */ /* 0x000fe200078e00ff */
[----:B------:R-:W-:Y:S01]  /*0830*/  FFMA R32, R4, R41, RZ ;  /* 0x0000002904207223 */ /* 0x000fe200000000ff */
[----:B------:R-:W-:Y:S01]  /*0840*/  FADD R4, -R43, R39 ;  /* 0x000000272b047221 */ /* 0x000fe20000000100 */
[----:B------:R-:W-:Y:S01]  /*0850*/  FADD R38, R38, -R11 ;  /* 0x8000000b26267221 */ /* 0x000fe20000000000 */
[----:B------:R-:W-:Y:S01]  /*0860*/  FSEL R8, R11, R8, P0 ;  /* 0x000000080b087208 */ /* 0x000fe20000000000 */
[----:B------:R-:W-:Y:S01]  /*0870*/  FFMA R10, R2, R9, R45 ;  /* 0x00000009020a7223 */ /* 0x000fe2000000002d */
[----:B------:R-:W-:Y:S01]  /*0880*/  FADD R35, R35, -R40 ;  /* 0x8000002823237221 */ /* 0x000fe20000000000 */
[----:B------:R-:W-:Y:S01]  /*0890*/  FSEL R11, R40, R47, P0 ;  /* 0x0000002f280b7208 */ /* 0x000fe20000000000 */
[----:B------:R-:W-:Y:S01]  /*08a0*/  IMAD.U32 R34, R34, 0x10000, RZ ;  /* 0x0001000022227824 */ /* 0x000fe200078e00ff */
[----:B------:R-:W-:Y:S01]  /*08b0*/  FSEL R44, R33, RZ, !P3 ;  /* 0x000000ff212c7208 */ /* 0x000fe20005800000 */
[----:B------:R-:W-:Y:S01]  /*08c0*/  IMAD.U32 R40, R36, 0x10000, RZ ;  /* 0x0001000024287824 */ /* 0x000fe200078e00ff */
[----:B------:R-:W-:Y:S01]  /*08d0*/  FFMA R36, R4, R9, R43 ;  /* 0x0000000904247223 */ /* 0x000fe2000000002b */
[----:B------:R-:W-:Y:S01]  /*08e0*/  FADD R37, R37, -R10 ;  /* 0x8000000a25257221 */ /* 0x000fe20000000000 */
[----:B------:R-:W-:Y:S01]  /*08f0*/  FSEL R10, R10, R45, P0 ;  /* 0x0000002d0a0a7208 */ /* 0x000fe20000000000 */
[----:B------:R-:W-:Y:S01]  /*0900*/  IMAD.U32 R33, R5, 0x10000, RZ ;  /* 0x0001000005217824 */ /* 0x000fe200078e00ff */
[----:B------:R-:W-:Y:S01]  /*0910*/  FSEL R45, R34, RZ, !P3 ;  /* 0x000000ff222d7208 */ /* 0x000fe20005800000 */
[----:B------:R-:W-:Y:S01]  /*0920*/  FADD R5, -R44, R40 ;  /* 0x000000282c057221 */ /* 0x000fe20000000100 */
[----:B------:R-:W-:Y:S01]  /*0930*/  FSEL R34, R36, R43, P0 ;  /* 0x0000002b24227208 */ /* 0x000fe20000000000 */
[----:B------:R-:W-:Y:S01]  /*0940*/  FADD R39, R39, -R36 ;  /* 0x8000002427277221 */ /* 0x000fe20000000000 */
[----:B------:R-:W-:Y:S01]  /*0950*/  IMAD.U32 R31, R31, 0x10000, RZ ;  /* 0x000100001f1f7824 */ /* 0x000fe200078e00ff */
[----:B------:R-:W-:Y:S01]  /*0960*/  FFMA R43, R5, R9, R44 ;  /* 0x00000009052b7223 */ /* 0x000fe2000000002c */
[----:B------:R-:W-:Y:S01]  /*0970*/  IMAD.U32 R41, R6, 0x10000, RZ ;  /* 0x0001000006297824 */ /* 0x000fe200078e00ff */
[----:B------:R-:W-:Y:S01]  /*0980*/  FADD R34, -R7, R34 ;  /* 0x0000002207227221 */ /* 0x000fe20000000100 */
[----:B------:R-:W-:Y:S01]  /*0990*/  FFMA R39, R4, R39, RZ ;  /* 0x0000002704277223 */ /* 0x000fe200000000ff */
[----:B------:R-:W-:Y:S01]  /*09a0*/  FADD R40, R40, -R43 ;  /* 0x8000002b28287221 */ /* 0x000fe20000000000 */
[----:B------:R-:W-:Y:S01]  /*09b0*/  FADD R6, -R45, R33 ;  /* 0x000000212d067221 */ /* 0x000fe20000000100 */
[----:B------:R-:W-:Y:S01]  /*09c0*/  FFMA R7, R34, R17, R7 ;  /* 0x0000001122077223 */ /* 0x000fe20000000007 */
[----:B------:R-:W-:Y:S01]  /*09d0*/  FADD R32, R32, R39 ;  /* 0x0000002720207221 */ /* 0x000fe20000000000 */
[----:B------:R-:W-:Y:S01]  /*09e0*/  FFMA R40, R5, R40, RZ ;  /* 0x0000002805287223 */ /* 0x000fe200000000ff */
[----:B------:R-:W-:Y:S01]  /*09f0*/  FMUL R5, R34, R34 ;  /* 0x0000002222057220 */ /* 0x000fe20000400000 */
[----:B------:R-:W-:Y:S01]  /*0a00*/  FADD R8, R8, -R7 ;  /* 0x8000000708087221 */ /* 0x000fe20000000000 */
[----:B------:R-:W-:Y:S01]  /*0a10*/  FSEL R36, R31, RZ, !P3 ;  /* 0x000000ff1f247208 */ /* 0x000fe20005800000 */
[----:B------:R-:W-:Y:S01]  /*0a20*/  FFMA R38, R3, R38, RZ ;  /* 0x0000002603267223 */ /* 0x000fe200000000ff */
[----:B------:R-:W-:Y:S01]  /*0a30*/  FMUL R5, R30, R5 ;  /* 0x000000051e057220 */ /* 0x000fe20000400000 */
[----:B------:R-:W-:Y:S01]  /*0a40*/  FFMA R42, R6, R9, R45 ;  /* 0x00000009062a7223 */ /* 0x000fe2000000002d */
[----:B------:R-:W-:Y:S01]  /*0a50*/  FSEL R31, R43, R44, P0 ;  /* 0x0000002c2b1f7208 */ /* 0x000fe20000000000 */
[----:B------:R-:W-:Y:S01]  /*0a60*/  FMUL R30, R8, R8 ;  /* 0x00000008081e7220 */ /* 0x000fe20000400000 */
[----:B------:R-:W-:Y:S01]  /*0a70*/  FSEL R32, R32, RZ, P0 ;  /* 0x000000ff20207208 */ /* 0x000fe20000000000 */
[----:B------:R-:W-:Y:S01]  /*0a80*/  FFMA R8, R8, R26, R7 ;  /* 0x0000001a08087223 */ /* 0x000fe20000000007 */
[----:B------:R-:W-:Y:S01]  /*0a90*/  FADD R33, R33, -R42 ;  /* 0x8000002a21217221 */ /* 0x000fe20000000000 */
[----:B------:R-:W-:Y:S01]  /*0aa0*/  FSEL R38, R38, RZ, P0 ;  /* 0x000000ff26267208 */ /* 0x000fe20000000000 */
[----:B------:R-:W-:Y:S01]  /*0ab0*/  FMUL R30, R29, R30 ;  /* 0x0000001e1d1e7220 */ /* 0x000fe20000400000 */
[----:B------:R-:W-:Y:S01]  /*0ac0*/  FADD R31, R31, -R8 ;  /* 0x800000081f1f7221 */ /* 0x000fe20000000000 */
[----:B------:R-:W-:Y:S01]  /*0ad0*/  FFMA R5, R17, R5, R32 ;  /* 0x0000000511057223 */ /* 0x000fe20000000020 */
[----:B------:R-:W-:Y:S01]  /*0ae0*/  FFMA R33, R6, R33, RZ ;  /* 0x0000002106217223 */ /* 0x000fe200000000ff */
[----:B------:R-:W-:Y:S01]  /*0af0*/  FSEL R40, R40, RZ, P0 ;  /* 0x000000ff28287208 */ /* 0x000fe20000000000 */
[C---:B------:R-:W-:Y:S01]  /*0b00*/  FMUL R6, R31.reuse, R31 ;  /* 0x0000001f1f067220 */ /* 0x040fe20000400000 */
[----:B------:R-:W-:Y:S01]  /*0b10*/  FADD R5, R38, R5 ;  /* 0x0000000526057221 */ /* 0x000fe20000000000 */
[----:B------:R-:W-:Y:S01]  /*0b20*/  FFMA R31, R31, R28, R8 ;  /* 0x0000001c1f1f7223 */ /* 0x000fe20000000008 */
[----:B------:R-:W-:Y:S01]  /*0b30*/  FFMA R37, R2, R37, RZ ;  /* 0x0000002502257223 */ /* 0x000fe200000000ff */
[----:B------:R-:W-:Y:S01]  /*0b40*/  FMUL R27, R27, R6 ;  /* 0x000000061b1b7220 */ /* 0x000fe20000400000 */
[----:B------:R-:W-:Y:S01]  /*0b50*/  FFMA R5, R26, R30, R5 ;  /* 0x0000001e1a057223 */ /* 0x000fe20000000005 */
[----:B------:R-:W0:Y:S01]  /*0b60*/  SHFL.BFLY PT, R6, R19, 0x10, 0x1f ;  /* 0x0e001f0013067f89 */ /* 0x000e2200000e0000 */
[----:B------:R-:W-:Y:S01]  /*0b70*/  FADD R3, -R36, R41 ;  /* 0x0000002924037221 */ /* 0x000fe20000000100 */
[----:B------:R-:W-:Y:S01]  /*0b80*/  FADD R10, R10, -R31 ;  /* 0x8000001f0a0a7221 */ /* 0x000fe20000000000 */
[----:B------:R-:W-:Y:S01]  /*0b90*/  FADD R5, R40, R5 ;  /* 0x0000000528057221 */ /* 0x000fe20000000000 */
[----:B------:R-:W-:Y:S01]  /*0ba0*/  FSEL R2, R42, R45, P0 ;  /* 0x0000002d2a027208 */ /* 0x000fe20000000000 */
[----:B------:R-:W-:Y:S01]  /*0bb0*/  FFMA R9, R3, R9, R36 ;  /* 0x0000000903097223 */ /* 0x000fe20000000024 */
[----:B------:R-:W-:Y:S01]  /*0bc0*/  FSEL R37, R37, RZ, P0 ;  /* 0x000000ff25257208 */ /* 0x000fe20000000000 */
[----:B------:R-:W-:Y:S01]  /*0bd0*/  FFMA R28, R28, R27, R5 ;  /* 0x0000001b1c1c7223 */ /* 0x000fe20000000005 */
[C---:B------:R-:W-:Y:S01]  /*0be0*/  FMUL R8, R10.reuse, R10 ;  /* 0x0000000a0a087220 */ /* 0x040fe20000400000 */
[----:B------:R-:W-:Y:S01]  /*0bf0*/  FFMA R31, R10, R18, R31 ;  /* 0x000000120a1f7223 */ /* 0x000fe2000000001f */
[----:B------:R-:W-:Y:S01]  /*0c00*/  FFMA R35, R0, R35, RZ ;  /* 0x0000002300237223 */ /* 0x000fe200000000ff */
[----:B------:R-:W-:Y:S01]  /*0c10*/  FADD R0, R41, -R9 ;  /* 0x8000000929007221 */ /* 0x000fe20000000000 */
[----:B------:R-:W-:Y:S01]  /*0c20*/  FADD R37, R37, R28 ;  /* 0x0000001c25257221 */ /* 0x000fe20000000000 */
[----:B------:R-:W-:Y:S01]  /*0c30*/  FMUL R8, R25, R8 ;  /* 0x0000000819087220 */ /* 0x000fe20000400000 */
[----:B------:R-:W-:Y:S01]  /*0c40*/  FADD R2, R2, -R31 ;  /* 0x8000001f02027221 */ /* 0x000fe20000000000 */
[----:B------:R-:W-:Y:S01]  /*0c50*/  FFMA R3, R3, R0, RZ ;  /* 0x0000000003037223 */ /* 0x000fe200000000ff */
[----:B------:R-:W-:Y:S01]  /*0c60*/  FSEL R33, R33, RZ, P0 ;  /* 0x000000ff21217208 */ /* 0x000fe20000000000 */
[----:B------:R-:W-:Y:S01]  /*0c70*/  FFMA R8, R18, R8, R37 ;  /* 0x0000000812087223 */ /* 0x000fe20000000025 */
[C---:B------:R-:W-:Y:S01]  /*0c80*/  FMUL R0, R2.reuse, R2 ;  /* 0x0000000202007220 */ /* 0x040fe20000400000 */
[----:B------:R-:W-:Y:S01]  /*0c90*/  FFMA R2, R2, R24, R31 ;  /* 0x0000001802027223 */ /* 0x000fe2000000001f */
[----:B------:R-:W-:Y:S01]  /*0ca0*/  FSEL R35, R35, RZ, P0 ;  /* 0x000000ff23237208 */ /* 0x000fe20000000000 */
[----:B------:R-:W-:Y:S01]  /*0cb0*/  FADD R33, R33, R8 ;  /* 0x0000000821217221 */ /* 0x000fe20000000000 */
[----:B------:R-:W-:Y:S01]  /*0cc0*/  FMUL R0, R23, R0 ;  /* 0x0000000017007220 */ /* 0x000fe20000400000 */
[----:B------:R-:W-:Y:S01]  /*0cd0*/  FADD R11, R11, -R2 ;  /* 0x800000020b0b7221 */ /* 0x000fe20000000000 */
[----:B------:R-:W-:Y:S01]  /*0ce0*/  FSEL R4, R9, R36, P0 ;  /* 0x0000002409047208 */ /* 0x000fe20000000000 */
[----:B------:R-:W-:Y:S01]  /*0cf0*/  IMAD.MOV.U32 R29, RZ, RZ, 0x7f800000 ;  /* 0x7f800000ff1d7424 */ /* 0x000fe200078e00ff */
[----:B------:R-:W-:Y:S01]  /*0d00*/  FFMA R24, R24, R0, R33 ;  /* 0x0000000018187223 */ /* 0x000fe20000000021 */
[----:B0-----:R-:W-:Y:S01]  /*0d10*/  FADD R0, R19, R6 ;  /* 0x0000000613007221 */ /* 0x001fe20000000000 */
[C---:B------:R-:W-:Y:S01]  /*0d20*/  FMUL R5, R11.reuse, R11 ;  /* 0x0000000b0b057220 */ /* 0x040fe20000400000 */
[----:B------:R-:W-:Y:S01]  /*0d30*/  FFMA R11, R11, R21, R2 ;  /* 0x000000150b0b7223 */ /* 0x000fe20000000002 */
[----:B------:R-:W-:Y:S01]  /*0d40*/  FADD R24, R35, R24 ;  /* 0x0000001823187221 */ /* 0x000fe20000000000 */
[C---:B------:R-:W-:Y:S01]  /*0d50*/  FMUL R7, R0.reuse, 0.25 ;  /* 0x3e80000000077820 */ /* 0x040fe20000400000 */
[----:B------:R-:W-:Y:S01]  /*0d60*/  FSETP.GEU.AND P4, PT, |R0|, 1.175494350822287508e-38, PT ;  /* 0x008000000000780b */ /* 0x000fe20003f8e200 */
[----:B------:R-:W-:Y:S01]  /*0d70*/  FMUL R5, R22, R5 ;  /* 0x0000000516057220 */ /* 0x000fe20000400000 */
[--C-:B------:R-:W-:Y:S01]  /*0d80*/  FADD R4, R4, -R11.reuse ;  /* 0x8000000b04047221 */ /* 0x100fe20000000000 */
[----:B------:R-:W-:Y:S01]  /*0d90*/  FSETP.GT.AND P1, PT, |R0|, 8.50705917302346158658e+37, PT ;  /* 0x7e8000000000780b */ /* 0x000fe20003f24200 */
[----:B------:R-:W0:Y:S01]  /*0da0*/  SHFL.BFLY PT, R9, R0, 0x8, 0x1f ;  /* 0x0d001f0000097f89 */ /* 0x000e2200000e0000 */
[----:B------:R-:W-:Y:S01]  /*0db0*/  FFMA R24, R21, R5, R24 ;  /* 0x0000000515187223 */ /* 0x000fe20000000018 */
[----:B------:R-:W-:Y:S01]  /*0dc0*/  FSEL R3, R3, RZ, P0 ;  /* 0x000000ff03037208 */ /* 0x000fe20000000000 */
[C---:B------:R-:W-:Y:S01]  /*0dd0*/  FMUL R5, R4.reuse, R4 ;  /* 0x0000000404057220 */ /* 0x040fe20000400000 */
[----:B------:R-:W-:Y:S01]  /*0de0*/  FSEL R7, R7, R0, P1 ;  /* 0x0000000007077208 */ /* 0x000fe20000800000 */
[----:B------:R-:W-:Y:S01]  /*0df0*/  FFMA R4, R4, R14, R11 ;  /* 0x0000000e04047223 */ /* 0x000fe2000000000b */
[----:B------:R-:W-:Y:S01]  /*0e00*/  FSETP.NEU.AND P2, PT, R0, RZ, PT ;  /* 0x000000ff0000720b */ /* 0x000fe20003f4d000 */
[----:B------:R-:W-:Y:S01]  /*0e10*/  FMUL R5, R20, R5 ;  /* 0x0000000514057220 */ /* 0x000fe20000400000 */
[----:B------:R-:W-:Y:S01]  /*0e20*/  FADD R3, R3, R24 ;  /* 0x0000001803037221 */ /* 0x000fe20000000000 */
[----:B------:R-:W-:Y:S01]  /*0e30*/  @!P4 FMUL R7, R7, 16777216 ;  /* 0x4b8000000707c820 */ /* 0x000fe20000400000 */
[----:B------:R-:W-:Y:S01]  /*0e40*/  LOP3.LUT R36, R53, 0xff8, RZ, 0xc0, !PT ;  /* 0x00000ff835247812 */ /* 0x000fe200078ec0ff */
[----:B------:R-:W-:Y:S01]  /*0e50*/  IMAD.MOV.U32 R28, RZ, RZ, -0x800000 ;  /* 0xff800000ff1c7424 */ /* 0x000fe200078e00ff */
[----:B------:R-:W-:Y:S01]  /*0e60*/  FFMA R3, R14, R5, R3 ;  /* 0x000000050e037223 */ /* 0x000fe20000000003 */
[----:B------:R-:W-:Y:S01]  /*0e70*/  @P1 FMUL R6, R6, 0.25 ;  /* 0x3e80000006061820 */ /* 0x000fe20000400000 */
[----:B------:R-:W1:Y:S01]  /*0e80*/  SHFL.BFLY PT, R5, R4, 0x10, 0x1f ;  /* 0x0e001f0004057f89 */ /* 0x000e6200000e0000 */
[----:B------:R-:W2:Y:S01]  /*0e90*/  MUFU.RCP R7, R7 ;  /* 0x0000000700077308 */ /* 0x000ea20000001000 */
[----:B------:R-:W-:Y:S01]  /*0ea0*/  IMAD.SHL.U32 R30, R36, 0x4, RZ ;  /* 0x00000004241e7824 */ /* 0x000fe200078e00ff */
[----:B------:R-:W-:Y:S01]  /*0eb0*/  @!P4 FMUL R6, R6, 16777216 ;  /* 0x4b8000000606c820 */ /* 0x000fe20000400000 */
[----:B------:R-:W3:Y:S01]  /*0ec0*/  SHFL.BFLY PT, R2, R3, 0x10, 0x1f ;  /* 0x0e001f0003027f89 */ /* 0x000ee200000e0000 */
[----:B------:R-:W-:Y:S01]  /*0ed0*/  IMAD.MOV.U32 R37, RZ, RZ, 0x7f800000 ;  /* 0x7f800000ff257424 */ /* 0x000fe200078e00ff */
[----:B------:R-:W-:Y:S01]  /*0ee0*/  SHF.R.S32.HI R42, RZ, 0x1f, R51 ;  /* 0x0000001fff2a7819 */ /* 0x000fe20000011433 */
[----:B------:R-:W-:Y:S01]  /*0ef0*/  IMAD.MOV.U32 R38, RZ, RZ, 0x7f800000 ;  /* 0x7f800000ff267424 */ /* 0x000fe200078e00ff */
[----:B------:R-:W-:Y:S01]  /*0f00*/  SHF.R.S32.HI R43, RZ, 0x1f, R50 ;  /* 0x0000001fff2b7819 */ /* 0x000fe20000011432 */
[----:B------:R-:W-:Y:S01]  /*0f10*/  IMAD.MOV.U32 R39, RZ, RZ, 0x7f800000 ;  /* 0x7f800000ff277424 */ /* 0x000fe200078e00ff */
[----:B0-----:R-:W-:Y:S01]  /*0f20*/  FADD R10, R0, R9 ;  /* 0x00000009000a7221 */ /* 0x001fe20000000000 */
[----:B------:R-:W-:-:S02]  /*0f30*/  IMAD.MOV.U32 R40, RZ, RZ, 0x7f800000 ;  /* 0x7f800000ff287424 */ /* 0x000fc400078e00ff */
[----:B------:R-:W-:Y:S01]  /*0f40*/  IMAD.SHL.U32 R41, R48, 0x2, RZ ;  /* 0x0000000230297824 */ /* 0x000fe200078e00ff */
[C---:B------:R-:W-:Y:S01]  /*0f50*/  FMUL R11, R10.reuse, 0.25 ;  /* 0x3e8000000a0b7820 */ /* 0x040fe20000400000 */
[C---:B------:R-:W-:Y:S01]  /*0f60*/  FSETP.GEU.AND P4, PT, |R10|.reuse, 1.175494350822287508e-38, PT ;  /* 0x008000000a00780b */ /* 0x040fe20003f8e200 */
[----:B------:R-:W0:Y:S01]  /*0f70*/  SHFL.BFLY PT, R17, R10, 0x4, 0x1f ;  /* 0x0c801f000a117f89 */ /* 0x000e2200000e0000 */
[----:B--2---:R-:W-:Y:S01]  /*0f80*/  FMUL R6, R7, R6 ;  /* 0x0000000607067220 */ /* 0x004fe20000400000 */
[----:B------:R-:W-:-:S04]  /*0f90*/  FSETP.GT.AND P1, PT, |R10|, 8.50705917302346158658e+37, PT ;  /* 0x7e8000000a00780b */ /* 0x000fc80003f24200 */
[----:B------:R-:W-:Y:S01]  /*0fa0*/  FSEL R6, R6, RZ, P2 ;  /* 0x000000ff06067208 */ /* 0x000fe20001000000 */
[----:B-1----:R-:W-:Y:S01]  /*0fb0*/  FADD R5, -R4, R5 ;  /* 0x0000000504057221 */ /* 0x002fe20000000100 */
[----:B------:R-:W-:Y:S02]  /*0fc0*/  FSEL R11, R11, R10, P1 ;  /* 0x0000000a0b0b7208 */ /* 0x000fe40000800000 */
[----:B------:R-:W-:Y:S01]  /*0fd0*/  FSETP.NEU.AND P2, PT, R10, RZ, PT ;  /* 0x000000ff0a00720b */ /* 0x000fe20003f4d000 */
[C---:B------:R-:W-:Y:S01]  /*0fe0*/  FMUL R8, R5.reuse, R5 ;  /* 0x0000000505087220 */ /* 0x040fe20000400000 */
[----:B------:R-:W-:Y:S01]  /*0ff0*/  FFMA R4, R5, R6, R4 ;  /* 0x0000000605047223 */ /* 0x000fe20000000004 */
[----:B------:R-:W-:Y:S01]  /*1000*/  @!P4 FMUL R11, R11, 16777216 ;  /* 0x4b8000000b0bc820 */ /* 0x000fe20000400000 */
[----:B---3--:R-:W-:Y:S01]  /*1010*/  FADD R3, R3, R2 ;  /* 0x0000000203037221 */ /* 0x008fe20000000000 */
[----:B------:R-:W-:Y:S01]  /*1020*/  FMUL R8, R19, R8 ;  /* 0x0000000813087220 */ /* 0x000fe20000400000 */
[----:B------:R-:W-:Y:S01]  /*1030*/  @P1 FMUL R9, R9, 0.25 ;  /* 0x3e80000009091820 */ /* 0x000fe20000400000 */
[----:B------:R-:W1:Y:S01]  /*1040*/  SHFL.BFLY PT, R5, R4, 0x8, 0x1f ;  /* 0x0d001f0004057f89 */ /* 0x000e6200000e0000 */
[----:B------:R-:W2:Y:S01]  /*1050*/  MUFU.RCP R14, R11 ;  /* 0x0000000b000e7308 */ /* 0x000ea20000001000 */
[----:B------:R-:W-:Y:S01]  /*1060*/  FFMA R3, R6, R8, R3 ;  /* 0x0000000806037223 */ /* 0x000fe20000000003 */
[----:B------:R-:W-:Y:S01]  /*1070*/  @!P4 FMUL R9, R9, 16777216 ;  /* 0x4b8000000909c820 */ /* 0x000fe20000400000 */
[----:B0-----:R-:W-:-:S03]  /*1080*/  FADD R6, R10, R17 ;  /* 0x000000110a067221 */ /* 0x001fc60000000000 */
[----:B------:R-:W0:Y:S01]  /*1090*/  SHFL.BFLY PT, R2, R3, 0x8, 0x1f ;  /* 0x0d001f0003027f89 */ /* 0x000e2200000e0000 */
[C---:B------:R-:W-:Y:S01]  /*10a0*/  FMUL R7, R6.reuse, 0.25 ;  /* 0x3e80000006077820 */ /* 0x040fe20000400000 */
[C---:B------:R-:W-:Y:S02]  /*10b0*/  FSETP.GEU.AND P4, PT, |R6|.reuse, 1.175494350822287508e-38, PT ;  /* 0x008000000600780b */ /* 0x040fe40003f8e200 */
[----:B------:R-:W-:Y:S01]  /*10c0*/  FSETP.GT.AND P1, PT, |R6|, 8.50705917302346158658e+37, PT ;  /* 0x7e8000000600780b */ /* 0x000fe20003f24200 */
[----:B--2---:R-:W-:-:S03]  /*10d0*/  FMUL R14, R14, R9 ;  /* 0x000000090e0e7220 */ /* 0x004fc60000400000 */
[----:B------:R-:W-:Y:S01]  /*10e0*/  FSEL R8, R7, R6, P1 ;  /* 0x0000000607087208 */ /* 0x000fe20000800000 */
[----:B------:R-:W2:Y:S01]  /*10f0*/  SHFL.BFLY PT, R9, R6, 0x2, 0x1f ;  /* 0x0c401f0006097f89 */ /* 0x000ea200000e0000 */
[----:B------:R-:W-:Y:S01]  /*1100*/  FSEL R14, R14, RZ, P2 ;  /* 0x000000ff0e0e7208 */ /* 0x000fe20001000000 */
[----:B-1----:R-:W-:-:S04]  /*1110*/  FADD R5, -R4, R5 ;  /* 0x0000000504057221 */ /* 0x002fc80000000100 */
[----:B------:R-:W-:Y:S02]  /*1120*/  @!P4 FMUL R8, R8, 16777216 ;  /* 0x4b8000000808c820 */ /* 0x000fe40000400000 */
[----:B------:R-:W-:Y:S01]  /*1130*/  @P1 FMUL R17, R17, 0.25 ;  /* 0x3e80000011111820 */ /* 0x000fe20000400000 */
[----:B------:R-:W-:Y:S01]  /*1140*/  FSETP.NEU.AND P2, PT, R6, RZ, PT ;  /* 0x000000ff0600720b */ /* 0x000fe20003f4d000 */
[C---:B------:R-:W-:Y:S01]  /*1150*/  FMUL R7, R5.reuse, R5 ;  /* 0x0000000505077220 */ /* 0x040fe20000400000 */
[----:B------:R-:W-:Y:S01]  /*1160*/  FFMA R4, R5, R14, R4 ;  /* 0x0000000e05047223 */ /* 0x000fe20000000004 */
[----:B------:R-:W-:Y:S01]  /*1170*/  @!P4 FMUL R17, R17, 16777216 ;  /* 0x4b8000001111c820 */ /* 0x000fe20000400000 */
[----:B0-----:R-:W-:Y:S01]  /*1180*/  FADD R3, R3, R2 ;  /* 0x0000000203037221 */ /* 0x001fe20000000000 */
[----:B------:R-:W-:Y:S01]  /*1190*/  FMUL R7, R0, R7 ;  /* 0x0000000700077220 */ /* 0x000fe20000400000 */
[----:B------:R-:W0:Y:S01]  /*11a0*/  MUFU.RCP R8, R8 ;  /* 0x0000000800087308 */ /* 0x000e220000001000 */
[----:B------:R-:W1:Y:S02]  /*11b0*/  SHFL.BFLY PT, R5, R4, 0x4, 0x1f ;  /* 0x0c801f0004057f89 */ /* 0x000e6400000e0000 */
[----:B------:R-:W-:Y:S01]  /*11c0*/  FFMA R3, R14, R7, R3 ;  /* 0x000000070e037223 */ /* 0x000fe20000000003 */
[----:B------:R-:W-:-:S04]  /*11d0*/  IMAD.MOV.U32 R14, RZ, RZ, RZ ;  /* 0x000000ffff0e7224 */ /* 0x000fc800078e00ff */
[----:B------:R-:W3:Y:S01]  /*11e0*/  SHFL.BFLY PT, R0, R3, 0x4, 0x1f ;  /* 0x0c801f0003007f89 */ /* 0x000ee200000e0000 */
[----:B--2---:R-:W-:-:S04]  /*11f0*/  FADD R2, R6, R9 ;  /* 0x0000000906027221 */ /* 0x004fc80000000000 */
[C---:B------:R-:W-:Y:S01]  /*1200*/  FMUL R7, R2.reuse, 0.25 ;  /* 0x3e80000002077820 */ /* 0x040fe20000400000 */
[----:B------:R-:W-:Y:S01]  /*1210*/  FSETP.GEU.AND P4, PT, |R2|, 1.175494350822287508e-38, PT ;  /* 0x008000000200780b */ /* 0x000fe20003f8e200 */
[----:B0-----:R-:W-:Y:S01]  /*1220*/  FMUL R17, R8, R17 ;  /* 0x0000001108117220 */ /* 0x001fe20000400000 */
[----:B------:R-:W-:Y:S01]  /*1230*/  FSETP.GT.AND P1, PT, |R2|, 8.50705917302346158658e+37, PT ;  /* 0x7e8000000200780b */ /* 0x000fe20003f24200 */
[----:B------:R-:W0:Y:S03]  /*1240*/  SHFL.BFLY PT, R11, R2, 0x1, 0x1f ;  /* 0x0c201f00020b7f89 */ /* 0x000e2600000e0000 */
[----:B------:R-:W-:Y:S02]  /*1250*/  FSEL R17, R17, RZ, P2 ;  /* 0x000000ff11117208 */ /* 0x000fe40001000000 */
[----:B------:R-:W-:Y:S01]  /*1260*/  FSEL R8, R7, R2, P1 ;  /* 0x0000000207087208 */ /* 0x000fe20000800000 */
[----:B-1----:R-:W-:Y:S01]  /*1270*/  FADD R5, -R4, R5 ;  /* 0x0000000504057221 */ /* 0x002fe20000000100 */
[----:B------:R-:W-:-:S03]  /*1280*/  FSETP.NEU.AND P2, PT, R2, RZ, PT ;  /* 0x000000ff0200720b */ /* 0x000fc60003f4d000 */
[----:B------:R-:W-:Y:S01]  /*1290*/  @!P4 FMUL R8, R8, 16777216 ;  /* 0x4b8000000808c820 */ /* 0x000fe20000400000 */
[C---:B------:R-:W-:Y:S01]  /*12a0*/  FFMA R4, R5.reuse, R17, R4 ;  /* 0x0000001105047223 */ /* 0x040fe20000000004 */
[----:B------:R-:W-:Y:S01]  /*12b0*/  FMUL R7, R5, R5 ;  /* 0x0000000505077220 */ /* 0x000fe20000400000 */
[----:B------:R-:W-:Y:S01]  /*12c0*/  @P1 FMUL R9, R9, 0.25 ;  /* 0x3e80000009091820 */ /* 0x000fe20000400000 */
[----:B---3--:R-:W-:Y:S02]  /*12d0*/  FADD R0, R3, R0 ;  /* 0x0000000003007221 */ /* 0x008fe40000000000 */
[----:B------:R-:W-:Y:S01]  /*12e0*/  FMUL R7, R10, R7 ;  /* 0x000000070a077220 */ /* 0x000fe20000400000 */
[----:B------:R-:W1:Y:S01]  /*12f0*/  SHFL.BFLY PT, R3, R4, 0x2, 0x1f ;  /* 0x0c401f0004037f89 */ /* 0x000e6200000e0000 */
[----:B------:R-:W2:Y:S01]  /*1300*/  MUFU.RCP R8, R8 ;  /* 0x0000000800087308 */ /* 0x000ea20000001000 */
[----:B------:R-:W-:Y:S01]  /*1310*/  @!P4 FMUL R9, R9, 16777216 ;  /* 0x4b8000000909c820 */ /* 0x000fe20000400000 */
[----:B------:R-:W-:Y:S01]  /*1320*/  FFMA R0, R17, R7, R0 ;  /* 0x0000000711007223 */ /* 0x000fe20000000000 */
[----:B0-----:R-:W-:-:S04]  /*1330*/  FADD R10, R2, R11 ;  /* 0x0000000b020a7221 */ /* 0x001fc80000000000 */
[----:B------:R-:W0:Y:S01]  /*1340*/  SHFL.BFLY PT, R5, R0, 0x2, 0x1f ;  /* 0x0c401f0000057f89 */ /* 0x000e2200000e0000 */
[C---:B------:R-:W-:Y:S01]  /*1350*/  FMUL R7, R10.reuse, 0.25 ;  /* 0x3e8000000a077820 */ /* 0x040fe20000400000 */
[C---:B------:R-:W-:Y:S02]  /*1360*/  FSETP.GT.AND P1, PT, |R10|.reuse, 8.50705917302346158658e+37, PT ;  /* 0x7e8000000a00780b */ /* 0x040fe40003f24200 */
[----:B------:R-:W-:Y:S01]  /*1370*/  FSETP.GEU.AND P4, PT, |R10|, 1.175494350822287508e-38, PT ;  /* 0x008000000a00780b */ /* 0x000fe20003f8e200 */
[----:B--2---:R-:W-:Y:S01]  /*1380*/  FMUL R9, R8, R9 ;  /* 0x0000000908097220 */ /* 0x004fe20000400000 */
[----:B------:R-:W-:-:S04]  /*1390*/  FSEL R8, R7, R10, P1 ;  /* 0x0000000a07087208 */ /* 0x000fc80000800000 */
[----:B------:R-:W-:Y:S01]  /*13a0*/  FSEL R9, R9, RZ, P2 ;  /* 0x000000ff09097208 */ /* 0x000fe20001000000 */
[----:B-1----:R-:W-:-:S04]  /*13b0*/  FADD R3, -R4, R3 ;  /* 0x0000000304037221 */ /* 0x002fc80000000100 */
[----:B------:R-:W-:Y:S01]  /*13c0*/  @P1 FMUL R11, R11, 0.25 ;  /* 0x3e8000000b0b1820 */ /* 0x000fe20000400000 */
[----:B------:R-:W-:Y:S01]  /*13d0*/  FSETP.NEU.AND P1, PT, R10, RZ, PT ;  /* 0x000000ff0a00720b */ /* 0x000fe20003f2d000 */
[----:B------:R-:W-:Y:S01]  /*13e0*/  @!P4 FMUL R8, R8, 16777216 ;  /* 0x4b8000000808c820 */ /* 0x000fe20000400000 */
[C---:B------:R-:W-:Y:S01]  /*13f0*/  FMUL R7, R3.reuse, R3 ;  /* 0x0000000303077220 */ /* 0x040fe20000400000 */
[----:B------:R-:W-:Y:S01]  /*1400*/  FFMA R3, R3, R9, R4 ;  /* 0x0000000903037223 */ /* 0x000fe20000000004 */
[----:B------:R-:W-:Y:S01]  /*1410*/  @!P4 FMUL R11, R11, 16777216 ;  /* 0x4b8000000b0bc820 */ /* 0x000fe20000400000 */
[----:B------:R-:W-:Y:S01]  /*1420*/  LOP3.LUT P4, RZ, R12, 0x1f, RZ, 0xc0, !PT ;  /* 0x0000001f0cff7812 */ /* 0x000fe2000788c0ff */
[----:B0-----:R-:W-:Y:S01]  /*1430*/  FADD R0, R0, R5 ;  /* 0x0000000500007221 */ /* 0x001fe20000000000 */
[----:B------:R-:W-:Y:S01]  /*1440*/  FMUL R7, R6, R7 ;  /* 0x0000000706077220 */ /* 0x000fe20000400000 */
[----:B------:R-:W0:Y:S01]  /*1450*/  SHFL.BFLY PT, R4, R3, 0x1, 0x1f ;  /* 0x0c201f0003047f89 */ /* 0x000e2200000e0000 */
[----:B------:R-:W1:Y:S01]  /*1460*/  MUFU.RCP R8, R8 ;  /* 0x0000000800087308 */ /* 0x000e620000001000 */
[----:B------:R-:W-:Y:S01]  /*1470*/  SHF.R.U32.HI R5, RZ, 0x5, R12 ;  /* 0x00000005ff057819 */ /* 0x000fe2000001160c */
[----:B------:R-:W-:Y:S01]  /*1480*/  FFMA R7, R9, R7, R0 ;  /* 0x0000000709077223 */ /* 0x000fe20000000000 */
[----:B------:R-:W-:-:S02]  /*1490*/  LOP3.LUT R0, R12, 0x100, RZ, 0xc0, !PT ;  /* 0x000001000c007812 */ /* 0x000fc400078ec0ff */
[----:B------:R-:W-:Y:S02]  /*14a0*/  ISETP.GE.AND P2, PT, R12, 0x10, PT ;  /* 0x000000100c00780c */ /* 0x000fe40003f46270 */
[----:B------:R-:W2:Y:S01]  /*14b0*/  SHFL.BFLY PT, R6, R7, 0x1, 0x1f ;  /* 0x0c201f0007067f89 */ /* 0x000ea200000e0000 */
[--C-:B------:R-:W-:Y:S02]  /*14c0*/  SHF.R.U32.HI R9, RZ, 0x5, R0.reuse ;  /* 0x00000005ff097819 */ /* 0x100fe40000011600 */
[----:B------:R-:W-:Y:S01]  /*14d0*/  SHF.R.U32.HI R0, RZ, 0x3, R0 ;  /* 0x00000003ff007819 */ /* 0x000fe20000011600 */
[----:B-1----:R-:W-:Y:S01]  /*14e0*/  FMUL R11, R8, R11 ;  /* 0x0000000b080b7220 */ /* 0x002fe20000400000 */
[----:B------:R-:W-:-:S04]  /*14f0*/  SGXT.U32 R8, R5, 0x3 ;  /* 0x000000030508781a */ /* 0x000fc80000000000 */
[----:B------:R-:W-:Y:S01]  /*1500*/  FSEL R11, R11, RZ, P1 ;  /* 0x000000ff0b0b7208 */ /* 0x000fe20000800000 */
[----:B0-----:R-:W-:Y:S01]  /*1510*/  FADD R4, -R3, R4 ;  /* 0x0000000403047221 */ /* 0x001fe20000000100 */
[----:B------:R-:W-:-:S03]  /*1520*/  LOP3.LUT R9, R9, R8, RZ, 0xfc, !PT ;  /* 0x0000000809097212 */ /* 0x000fc600078efcff */
[C---:B------:R-:W-:Y:S01]  /*1530*/  FMUL R5, R4.reuse, R4 ;  /* 0x0000000404057220 */ /* 0x040fe20000400000 */
[----:B------:R-:W-:Y:S01]  /*1540*/  FFMA R4, R4, R11, R3 ;  /* 0x0000000b04047223 */ /* 0x000fe20000000003 */
[----:B------:R-:W-:Y:S01]  /*1550*/  @!P4 STS [R9.X4+0x80], R10 ;  /* 0x0000800a0900c388 */ /* 0x000fe20000004800 */
[----:B--2---:R-:W-:Y:S01]  /*1560*/  FADD R6, R7, R6 ;  /* 0x0000000607067221 */ /* 0x004fe20000000000 */
[----:B------:R-:W-:Y:S02]  /*1570*/  FMUL R5, R2, R5 ;  /* 0x0000000502057220 */ /* 0x000fe40000400000 */
[----:B------:R-:W-:Y:S02]  /*1580*/  @!P4 STS [R9.X4], R4 ;  /* 0x000000040900c388 */ /* 0x000fe40000004800 */
[----:B------:R-:W-:-:S05]  /*1590*/  FFMA R6, R11, R5, R6 ;  /* 0x000000050b067223 */ /* 0x000fca0000000006 */
[----:B------:R-:W-:Y:S04]  /*15a0*/  @!P4 STS [R9.X4+0x40], R6 ;  /* 0x000040060900c388 */ /* 0x000fe80000004800 */
[----:B------:R-:W-:Y:S06]  /*15b0*/  BAR.SYNC.DEFER_BLOCKING 0x0 ;  /* 0x0000000000007b1d */ /* 0x000fec0000010000 */
[----:B------:R-:W0:Y:S04]  /*15c0*/  @!P2 LDS R16, [R12.X4+0x80] ;  /* 0x000080000c10a984 */ /* 0x000e280000004800 */
[----:B------:R-:W-:Y:S04]  /*15d0*/  @!P2 LDS R13, [R12.X4] ;  /* 0x000000000c0da984 */ /* 0x000fe80000004800 */
[----:B------:R-:W1:Y:S04]  /*15e0*/  @!P2 LDS R15, [R12.X4+0x40] ;  /* 0x000040000c0fa984 */ /* 0x000e680000004800 */
[----:B0-----:R-:W0:Y:S04]  /*15f0*/  SHFL.BFLY PT, R3, R16, 0x4, 0x1f ;  /* 0x0c801f0010037f89 */ /* 0x001e2800000e0000 */
[----:B-1----:R-:W1:Y:S01]  /*1600*/  SHFL.BFLY PT, R4, R15, 0x4, 0x1f ;  /* 0x0c801f000f047f89 */ /* 0x002e6200000e0000 */
[----:B0-----:R-:W-:-:S04]  /*1610*/  FADD R5, R16, R3 ;  /* 0x0000000310057221 */ /* 0x001fc80000000000 */
[C---:B------:R-:W-:Y:S01]  /*1620*/  FMUL R2, R5.reuse, 0.25 ;  /* 0x3e80000005027820 */ /* 0x040fe20000400000 */
[C---:B------:R-:W-:Y:S01]  /*1630*/  FSETP.GEU.AND P2, PT, |R5|.reuse, 1.175494350822287508e-38, PT ;  /* 0x008000000500780b */ /* 0x040fe20003f4e200 */
[----:B------:R-:W0:Y:S01]  /*1640*/  SHFL.BFLY PT, R8, R5, 0x2, 0x1f ;  /* 0x0c401f0005087f89 */ /* 0x000e2200000e0000 */
[----:B------:R-:W-:Y:S01]  /*1650*/  FSETP.GT.AND P1, PT, |R5|, 8.50705917302346158658e+37, PT ;  /* 0x7e8000000500780b */ /* 0x000fe20003f24200 */
[----:B-1----:R-:W-:-:S03]  /*1660*/  FADD R4, R15, R4 ;  /* 0x000000040f047221 */ /* 0x002fc60000000000 */
[----:B------:R-:W-:Y:S02]  /*1670*/  FSEL R6, R2, R5, P1 ;  /* 0x0000000502067208 */ /* 0x000fe40000800000 */
[----:B------:R-:W1:Y:S05]  /*1680*/  SHFL.BFLY PT, R2, R13, 0x4, 0x1f ;  /* 0x0c801f000d027f89 */ /* 0x000e6a00000e0000 */
[----:B------:R-:W-:Y:S02]  /*1690*/  @!P2 FMUL R6, R6, 16777216 ;  /* 0x4b8000000606a820 */ /* 0x000fe40000400000 */
[----:B------:R-:W-:-:S04]  /*16a0*/  @P1 FMUL R3, R3, 0.25 ;  /* 0x3e80000003031820 */ /* 0x000fc80000400000 */
[----:B------:R-:W2:Y:S01]  /*16b0*/  MUFU.RCP R6, R6 ;  /* 0x0000000600067308 */ /* 0x000ea20000001000 */
[----:B------:R-:W-:Y:S01]  /*16c0*/  @!P2 FMUL R3, R3, 16777216 ;  /* 0x4b8000000303a820 */ /* 0x000fe20000400000 */
[C---:B------:R-:W-:Y:S01]  /*16d0*/  FSETP.NEU.AND P2, PT, R5.reuse, RZ, PT ;  /* 0x000000ff0500720b */ /* 0x040fe20003f4d000 */
[----:B0-----:R-:W-:-:S04]  /*16e0*/  FADD R10, R5, R8 ;  /* 0x00000008050a7221 */ /* 0x001fc80000000000 */
[C---:B------:R-:W-:Y:S01]  /*16f0*/  FMUL R9, R10.reuse, 0.25 ;  /* 0x3e8000000a097820 */ /* 0x040fe20000400000 */
[C---:B------:R-:W-:Y:S01]  /*1700*/  FSETP.GEU.AND P5, PT, |R10|.reuse, 1.175494350822287508e-38, PT ;  /* 0x008000000a00780b */ /* 0x040fe20003fae200 */
[----:B------:R-:W0:Y:S01]  /*1710*/  SHFL.BFLY PT, R11, R10, 0x1, 0x1f ;  /* 0x0c201f000a0b7f89 */ /* 0x000e2200000e0000 */
[----:B-1----:R-:W-:Y:S01]  /*1720*/  FADD R2, -R13, R2 ;  /* 0x000000020d027221 */ /* 0x002fe20000000100 */
[----:B------:R-:W-:Y:S01]  /*1730*/  FSETP.GT.AND P1, PT, |R10|, 8.50705917302346158658e+37, PT ;  /* 0x7e8000000a00780b */ /* 0x000fe20003f24200 */
[----:B--2---:R-:W-:Y:S02]  /*1740*/  FMUL R3, R6, R3 ;  /* 0x0000000306037220 */ /* 0x004fe40000400000 */
[----:B------:R-:W-:Y:S01]  /*1750*/  FMUL R7, R2, R2 ;  /* 0x0000000202077220 */ /* 0x000fe20000400000 */
[----:B------:R-:W-:Y:S02]  /*1760*/  FSEL R6, R9, R10, P1 ;  /* 0x0000000a09067208 */ /* 0x000fe40000800000 */
[----:B------:R-:W-:Y:S01]  /*1770*/  FSEL R3, R3, RZ, P2 ;  /* 0x000000ff03037208 */ /* 0x000fe20001000000 */
[----:B------:R-:W-:-:S03]  /*1780*/  FMUL R7, R16, R7 ;  /* 0x0000000710077220 */ /* 0x000fc60000400000 */
[----:B------:R-:W-:Y:S01]  /*1790*/  @!P5 FMUL R6, R6, 16777216 ;  /* 0x4b8000000606d820 */ /* 0x000fe20000400000 */
[----:B------:R-:W-:Y:S01]  /*17a0*/  FFMA R2, R2, R3, R13 ;  /* 0x0000000302027223 */ /* 0x000fe2000000000d */
[----:B------:R-:W-:Y:S01]  /*17b0*/  FFMA R4, R3, R7, R4 ;  /* 0x0000000703047223 */ /* 0x000fe20000000004 */
[----:B------:R-:W-:Y:S01]  /*17c0*/  @P1 FMUL R8, R8, 0.25 ;  /* 0x3e80000008081820 */ /* 0x000fe20000400000 */
[----:B------:R-:W1:Y:S01]  /*17d0*/  MUFU.RCP R7, R6 ;  /* 0x0000000600077308 */ /* 0x000e620000001000 */
[----:B------:R-:W-:Y:S01]  /*17e0*/  FSETP.NEU.AND P1, PT, R10, RZ, PT ;  /* 0x000000ff0a00720b */ /* 0x000fe20003f2d000 */
[----:B------:R-:W2:Y:S01]  /*17f0*/  SHFL.BFLY PT, R9, R2, 0x2, 0x1f ;  /* 0x0c401f0002097f89 */ /* 0x000ea200000e0000 */
[----:B------:R-:W-:-:S03]  /*1800*/  @!P5 FMUL R8, R8, 16777216 ;  /* 0x4b8000000808d820 */ /* 0x000fc60000400000 */
[----:B------:R-:W3:Y:S01]  /*1810*/  SHFL.BFLY PT, R3, R4, 0x2, 0x1f ;  /* 0x0c401f0004037f89 */ /* 0x000ee200000e0000 */
[----:B0-----:R-:W-:-:S05]  /*1820*/  FADD R13, R10, R11 ;  /* 0x0000000b0a0d7221 */ /* 0x001fca0000000000 */
[----:B------:R-:W-:Y:S01]  /*1830*/  FSETP.GEU.AND P2, PT, |R13|, 1.175494350822287508e-38, PT ;  /* 0x008000000d00780b */ /* 0x000fe20003f4e200 */
[----:B-1----:R-:W-:Y:S01]  /*1840*/  FMUL R7, R7, R8 ;  /* 0x0000000807077220 */ /* 0x002fe20000400000 */
[----:B------:R-:W-:-:S04]  /*1850*/  FMUL R8, R13, 0.25 ;  /* 0x3e8000000d087820 */ /* 0x000fc80000400000 */
[----:B------:R-:W-:Y:S02]  /*1860*/  FSEL R7, R7, RZ, P1 ;  /* 0x000000ff07077208 */ /* 0x000fe40000800000 */
[----:B------:R-:W-:Y:S01]  /*1870*/  FSETP.GT.AND P1, PT, |R13|, 8.50705917302346158658e+37, PT ;  /* 0x7e8000000d00780b */ /* 0x000fe20003f24200 */
[----:B--2---:R-:W-:-:S03]  /*1880*/  FADD R9, -R2, R9 ;  /* 0x0000000902097221 */ /* 0x004fc60000000100 */
[----:B------:R-:W-:Y:S01]  /*1890*/  FSEL R8, R8, R13, P1 ;  /* 0x0000000d08087208 */ /* 0x000fe20000800000 */
[C---:B------:R-:W-:Y:S01]  /*18a0*/  FMUL R6, R9.reuse, R9 ;  /* 0x0000000909067220 */ /* 0x040fe20000400000 */
[----:B------:R-:W-:Y:S01]  /*18b0*/  FFMA R2, R9, R7, R2 ;  /* 0x0000000709027223 */ /* 0x000fe20000000002 */
[----:B---3--:R-:W-:Y:S02]  /*18c0*/  FADD R4, R4, R3 ;  /* 0x0000000304047221 */ /* 0x008fe40000000000 */
[----:B------:R-:W-:Y:S01]  /*18d0*/  @!P2 FMUL R8, R8, 16777216 ;  /* 0x4b8000000808a820 */ /* 0x000fe20000400000 */
[----:B------:R-:W-:Y:S01]  /*18e0*/  FMUL R6, R5, R6 ;  /* 0x0000000605067220 */ /* 0x000fe20000400000 */
[----:B------:R-:W-:Y:S01]  /*18f0*/  IMAD.MOV.U32 R9, RZ, RZ, 0x39aaaaab ;  /* 0x39aaaaabff097424 */ /* 0x000fe200078e00ff */
[----:B------:R-:W0:Y:S01]  /*1900*/  SHFL.BFLY PT, R3, R2, 0x1, 0x1f ;  /* 0x0c201f0002037f89 */ /* 0x000e2200000e0000 */
[----:B------:R-:W-:Y:S01]  /*1910*/  @P1 FMUL R11, R11, 0.25 ;  /* 0x3e8000000b0b1820 */ /* 0x000fe20000400000 */
[----:B------:R-:W-:Y:S01]  /*1920*/  FFMA R4, R7, R6, R4 ;  /* 0x0000000607047223 */ /* 0x000fe20000000004 */
[----:B------:R-:W1:Y:S01]  /*1930*/  MUFU.RCP R8, R8 ;  /* 0x0000000800087308 */ /* 0x000e620000001000 */
[C---:B------:R-:W-:Y:S01]  /*1940*/  LOP3.LUT P1, RZ, R12.reuse, 0x7, RZ, 0xc0, !PT ;  /* 0x000000070cff7812 */ /* 0x040fe2000782c0ff */
[----:B------:R-:W-:Y:S01]  /*1950*/  @!P2 FMUL R11, R11, 16777216 ;  /* 0x4b8000000b0ba820 */ /* 0x000fe20000400000 */
[----:B------:R-:W-:Y:S01]  /*1960*/  FSETP.NEU.AND P2, PT, R13, RZ, PT ;  /* 0x000000ff0d00720b */ /* 0x000fe20003f4d000 */
[----:B------:R-:W2:Y:S01]  /*1970*/  SHFL.BFLY PT, R5, R4, 0x1, 0x1f ;  /* 0x0c201f0004057f89 */ /* 0x000ea200000e0000 */
[----:B------:R-:W-:Y:S01]  /*1980*/  ISETP.LT.AND P1, PT, R12, 0x10, !P1 ;  /* 0x000000100c00780c */ /* 0x000fe20004f21270 */
[----:B-1----:R-:W-:Y:S01]  /*1990*/  FMUL R11, R8, R11 ;  /* 0x0000000b080b7220 */ /* 0x002fe20000400000 */
[----:B------:R-:W-:-:S11]  /*19a0*/  IMAD.MOV.U32 R8, RZ, RZ, 0x7f800000 ;  /* 0x7f800000ff087424 */ /* 0x000fd600078e00ff */
[----:B------:R-:W-:Y:S01]  /*19b0*/  @P1 STS [R12.X4+0x80], R13 ;  /* 0x0000800d0c001388 */ /* 0x000fe20000004800 */
[----:B0-----:R-:W-:Y:S01]  /*19c0*/  FADD R3, -R2, R3 ;  /* 0x0000000302037221 */ /* 0x001fe20000000100 */
[----:B------:R-:W-:-:S03]  /*19d0*/  FSEL R11, R11, RZ, P2 ;  /* 0x000000ff0b0b7208 */ /* 0x000fc60001000000 */
[C---:B------:R-:W-:Y:S02]  /*19e0*/  FMUL R7, R3.reuse, R3 ;  /* 0x0000000303077220 */ /* 0x040fe40000400000 */
[----:B------:R-:W-:Y:S01]  /*19f0*/  FFMA R3, R3, R11, R2 ;  /* 0x0000000b03037223 */ /* 0x000fe20000000002 */
[----:B--2---:R-:W-:Y:S01]  /*1a00*/  FADD R6, R4, R5 ;  /* 0x0000000504067221 */ /* 0x004fe20000000000 */
[----:B------:R-:W-:Y:S01]  /*1a10*/  FMUL R7, R10, R7 ;  /* 0x000000070a077220 */ /* 0x000fe20000400000 */
[----:B------:R-:W-:Y:S01]  /*1a20*/  SHF.R.U32.HI R4, RZ, 0x4, R12 ;  /* 0x00000004ff047819 */ /* 0x000fe2000001160c */
[----:B------:R-:W-:Y:S01]  /*1a30*/  IMAD.MOV.U32 R10, RZ, RZ, 0x7f800000 ;  /* 0x7f800000ff0a7424 */ /* 0x000fe200078e00ff */
[----:B------:R-:W-:Y:S01]  /*1a40*/  @P1 STS [R12.X4], R3 ;  /* 0x000000030c001388 */ /* 0x000fe20000004800 */
[----:B------:R-:W-:Y:S01]  /*1a50*/  FFMA R7, R11, R7, R6 ;  /* 0x000000070b077223 */ /* 0x000fe20000000006 */
[----:B------:R-:W-:Y:S01]  /*1a60*/  LOP3.LUT R5, R4, 0x10, RZ, 0xc0, !PT ;  /* 0x0000001004057812 */ /* 0x000fe200078ec0ff */
[----:B------:R-:W-:-:S02]  /*1a70*/  IMAD.MOV.U32 R11, RZ, RZ, RZ ;  /* 0x000000ffff0b7224 */ /* 0x000fc400078e00ff */
[----:B------:R-:W-:Y:S01]  /*1a80*/  IMAD.MOV.U32 R6, RZ, RZ, -0x800000 ;  /* 0xff800000ff067424 */ /* 0x000fe200078e00ff */
[----:B------:R0:W-:Y:S01]  /*1a90*/  @P1 STS [R12.X4+0x40], R7 ;  /* 0x000040070c001388 */ /* 0x0001e20000004800 */
[C---:B------:R-:W-:Y:S01]  /*1aa0*/  LOP3.LUT R31, R5.reuse, R30, RZ, 0xfc, !PT ;  /* 0x0000001e051f7212 */ /* 0x040fe200078efcff */
[----:B------:R-:W-:Y:S02]  /*1ab0*/  IMAD R36, R36, 0x2, R5 ;  /* 0x0000000224247824 */ /* 0x000fe400078e0205 */
[----:B------:R-:W-:Y:S01]  /*1ac0*/  BAR.SYNC.DEFER_BLOCKING 0x0 ;  /* 0x0000000000007b1d */ /* 0x000fe20000010000 */
[----:B------:R-:W-:Y:S02]  /*1ad0*/  IMAD.IADD R30, R5, 0x1, R30 ;  /* 0x00000001051e7824 */ /* 0x000fe400078e021e */
[----:B------:R-:W-:Y:S02]  /*1ae0*/  IMAD.MOV.U32 R5, RZ, RZ, -0x800000 ;  /* 0xff800000ff057424 */ /* 0x000fe400078e00ff */
[----:B------:R-:W-:-:S02]  /*1af0*/  IMAD.MOV.U32 R4, RZ, RZ, -0x800000 ;  /* 0xff800000ff047424 */ /* 0x000fc400078e00ff */
[----:B0-----:R-:W-:Y:S02]  /*1b00*/  IMAD.MOV.U32 R7, RZ, RZ, -0x800000 ;  /* 0xff800000ff077424 */ /* 0x001fe400078e00ff */
[----:B------:R-:W-:Y:S01]  /*1b10*/  IMAD.MOV.U32 R3, RZ, RZ, -0x800000 ;  /* 0xff800000ff037424 */ /* 0x000fe200078e00ff */
[----:B------:R-:W0:Y:S04]  /*1b20*/  LDS R2, [R0+0x40] ;  /* 0x0000400000027984 */ /* 0x000e280000000800 */
[----:B------:R1:W2:Y:S02]  /*1b30*/  LDS R47, [R0] ;  /* 0x00000000002f7984 */ /* 0x0002a40000000800 */
[----:B-1----:R-:W-:Y:S01]  /*1b40*/  IMAD.MOV.U32 R0, RZ, RZ, -0x800000 ;  /* 0xff800000ff007424 */ /* 0x002fe200078e00ff */
[----:B0-----:R-:W-:Y:S01]  /*1b50*/  FFMA R46, R2, R9, 9.9999999747524270788e-07 ;  /* 0x358637bd022e7423 */ /* 0x001fe20000000009 */
[----:B------:R-:W-:-:S02]  /*1b60*/  IMAD.MOV.U32 R9, RZ, RZ, 0x7f800000 ;  /* 0x7f800000ff097424 */ /* 0x000fc400078e00ff */
[----:B------:R-:W-:-:S03]  /*1b70*/  IMAD.MOV.U32 R2, RZ, RZ, -0x800000 ;  /* 0xff800000ff027424 */ /* 0x000fc600078e00ff */
[----:B--2---:R-:W0:Y:S04]  /*1b80*/  MUFU.RSQ R46, R46 ;  /* 0x0000002e002e7308 */ /* 0x004e280000001400 */
.L_x_0:
[----:B------:R-:W-:Y:S01]  /*1b90*/  LOP3.LUT R45, R14, 0x7f8, R53, 0xf8, !PT ;  /* 0x000007f80e2d7812 */ /* 0x000fe200078ef835 */
[----:B------:R-:W-:Y:S01]  /*1ba0*/  IMAD.MOV.U32 R44, RZ, RZ, 0x2 ;  /* 0x00000002ff2c7424 */ /* 0x000fe200078e00ff */
[----:B------:R-:W-:Y:S01]  /*1bb0*/  CS2R R20, SRZ ;  /* 0x0000000000147805 */ /* 0x000fe2000001ff00 */
[----:B------:R-:W-:Y:S01]  /*1bc0*/  CS2R R22, SRZ ;  /* 0x0000000000167805 */ /* 0x000fe2000001ff00 */
[----:B------:R-:W-:Y:S01]  /*1bd0*/  ISETP.LT.U32.AND P1, PT, R45, 0xc00, PT ;  /* 0x00000c002d00780c */ /* 0x000fe20003f21070 */
[----:B------:R-:W-:-:S03]  /*1be0*/  IMAD R45, R54, 0xc00, R45 ;  /* 0x00000c00362d7824 */ /* 0x000fc600078e022d */
[----:B------:R-:W-:Y:S01]  /*1bf0*/  ISETP.LT.U32.AND.EX P1, PT, R11, RZ, !P3, P1 ;  /* 0x000000ff0b00720c */ /* 0x000fe20005f21110 */
[----:B------:R-:W-:-:S12]  /*1c00*/  IMAD.WIDE R12, R45, R44, c[0x0][0x160] ;  /* 0x000058002d0c7625 */ /* 0x000fd800078e022c */
[----:B------:R1:W2:Y:S01]  /*1c10*/  @P1 LDG.E.EF.128 R20, [R12.64] ;  /* 0x000000040c141981 */ /* 0x0002a2000c0e1d00 */
[----:B------:R-:W-:Y:S01]  /*1c20*/  LOP3.LUT R14, R14, 0x7fc, R52, 0xf8, !PT ;  /* 0x000007fc0e0e7812 */ /* 0x000fe200078ef834 */
[----:B------:R-:W-:Y:S01]  /*1c30*/  CS2R R32, SRZ ;  /* 0x0000000000207805 */ /* 0x000fe2000001ff00 */
[----:B------:R-:W-:Y:S02]  /*1c40*/  CS2R R16, SRZ ;  /* 0x0000000000107805 */ /* 0x000fe4000001ff00 */
[----:B------:R-:W-:-:S04]  /*1c50*/  ISETP.GE.U32.AND P2, PT, R14, 0xc00, PT ;  /* 0x00000c000e00780c */ /* 0x000fc80003f46070 */
[----:B------:R-:W-:Y:S02]  /*1c60*/  ISETP.GE.U32.AND.EX P2, PT, R11, RZ, PT, P2 ;  /* 0x000000ff0b00720c */ /* 0x000fe40003f46120 */
[----:B-1----:R-:W-:Y:S01]  /*1c70*/  LEA R12, P5, R14, c[0x0][0x170], 0x1 ;  /* 0x00005c000e0c7a11 */ /* 0x002fe200078a08ff */
[----:B------:R-:W-:-:S03]  /*1c80*/  CS2R R34, SRZ ;  /* 0x0000000000227805 */ /* 0x000fc6000001ff00 */
[C---:B------:R-:W-:Y:S02]  /*1c90*/  LEA.HI.X R13, R14.reuse, c[0x0][0x174], R11, 0x1, P5 ;  /* 0x00005d000e0d7a11 */ /* 0x040fe400028f0c0b */
[----:B------:R-:W-:Y:S01]  /*1ca0*/  LEA R24, P5, R14, c[0x0][0x168], 0x2 ;  /* 0x00005a000e187a11 */ /* 0x000fe200078a10ff */
[----:B------:R-:W-:-:S03]  /*1cb0*/  CS2R R18, SRZ ;  /* 0x0000000000127805 */ /* 0x000fc6000001ff00 */
[----:B------:R-:W-:Y:S01]  /*1cc0*/  LEA.HI.X R25, R14, c[0x0][0x16c], R11, 0x2, P5 ;  /* 0x00005b000e197a11 */ /* 0x000fe200028f140b */
[----:B------:R1:W3:Y:S01]  /*1cd0*/  @!P2 LDG.E.EL.64 R32, [R12.64+0x1800] ;  /* 0x001800040c20a981 */ /* 0x0002e2000c2e1b00 */
[----:B------:R-:W-:-:S03]  /*1ce0*/  CS2R R14, SRZ ;  /* 0x00000000000e7805 */ /* 0x000fc6000001ff00 */
[----:B------:R1:W4:Y:S04]  /*1cf0*/  @!P2 LDG.E.EL.64 R34, [R12.64] ;  /* 0x000000040c22a981 */ /* 0x000328000c2e1b00 */
[----:B------:R5:W3:Y:S01]  /*1d00*/  @!P2 LDG.E.EL.128 R16, [R24.64+0x3000] ;  /* 0x003000041810a981 */ /* 0x000ae2000c2e1d00 */
[----:B-1----:R-:W-:-:S06]  /*1d10*/  CS2R R12, SRZ ;  /* 0x00000000000c7805 */ /* 0x002fcc000001ff00 */
[----:B------:R5:W3:Y:S01]  /*1d20*/  @!P2 LDG.E.EL.128 R12, [R24.64] ;  /* 0x00000004180ca981 */ /* 0x000ae2000c2e1d00 */
[----:B------:R-:W-:Y:S02]  /*1d30*/  ISETP.LT.AND P2, PT, R55, 0x1010, !P2 ;  /* 0x000010103700780c */ /* 0x000fe40005741270 */
[----:B------:R-:W-:Y:S01]  /*1d40*/  FSETP.NAN.AND P6, PT, R8, R8, PT ;  /* 0x000000080800720b */ /* 0x000fe20003fc8000 */
[----:B------:R-:W-:Y:S01]  /*1d50*/  BAR.SYNC.DEFER_BLOCKING 0x0 ;  /* 0x0000000000007b1d */ /* 0x000fe20000010000 */
[----:B--2---:R-:W-:Y:S02]  /*1d60*/  PRMT R27, R20, 0x7632, R27 ;  /* 0x00007632141b7816 */ /* 0x004fe4000000001b */
[----:B------:R-:W-:Y:S02]  /*1d70*/  PRMT R57, R21, 0x7632, R57 ;  /* 0x0000763215397816 */ /* 0x000fe40000000039 */
[----:B------:R-:W-:Y:S02]  /*1d80*/  PRMT R58, R22, 0x7632, R58 ;  /* 0x00007632163a7816 */ /* 0x000fe4000000003a */
[----:B------:R-:W-:Y:S01]  /*1d90*/  PRMT R59, R23, 0x7632, R59 ;  /* 0x00007632173b7816 */ /* 0x000fe2000000003b */
[----:B------:R-:W-:-:S02]  /*1da0*/  IMAD.U32 R60, R20, 0x10000, RZ ;  /* 0x00010000143c7824 */ /* 0x000fc400078e00ff */
[----:B------:R-:W-:Y:S02]  /*1db0*/  IMAD.U32 R21, R21, 0x10000, RZ ;  /* 0x0001000015157824 */ /* 0x000fe400078e00ff */
[----:B------:R-:W-:Y:S02]  /*1dc0*/  IMAD.U32 R56, R22, 0x10000, RZ ;  /* 0x0001000016387824 */ /* 0x000fe400078e00ff */
[----:B------:R-:W-:Y:S02]  /*1dd0*/  IMAD.U32 R20, R27, 0x10000, RZ ;  /* 0x000100001b147824 */ /* 0x000fe400078e00ff */
[----:B------:R-:W-:Y:S02]  /*1de0*/  IMAD.U32 R22, R57, 0x10000, RZ ;  /* 0x0001000039167824 */ /* 0x000fe400078e00ff */
[----:B------:R-:W-:Y:S02]  /*1df0*/  IMAD.U32 R26, R23, 0x10000, RZ ;  /* 0x00010000171a7824 */ /* 0x000fe400078e00ff */
[----:B------:R-:W-:-:S02]  /*1e00*/  IMAD.U32 R58, R58, 0x10000, RZ ;  /* 0x000100003a3a7824 */ /* 0x000fc400078e00ff */
[----:B-----5:R-:W-:Y:S01]  /*1e10*/  IMAD.U32 R24, R59, 0x10000, RZ ;  /* 0x000100003b187824 */ /* 0x020fe200078e00ff */
[C---:B------:R-:W-:Y:S01]  /*1e20*/  FADD R23, -R47.reuse, R60 ;  /* 0x0000003c2f177221 */ /* 0x040fe20000000100 */
[C---:B------:R-:W-:Y:S01]  /*1e30*/  FADD R21, -R47.reuse, R21 ;  /* 0x000000152f157221 */ /* 0x040fe20000000100 */
[C---:B------:R-:W-:Y:S01]  /*1e40*/  FADD R25, -R47.reuse, R56 ;  /* 0x000000382f197221 */ /* 0x040fe20000000100 */
[C---:B------:R-:W-:Y:S01]  /*1e50*/  FADD R59, -R47.reuse, R20 ;  /* 0x000000142f3b7221 */ /* 0x040fe20000000100 */
[C---:B------:R-:W-:Y:S01]  /*1e60*/  FADD R61, -R47.reuse, R22 ;  /* 0x000000162f3d7221 */ /* 0x040fe20000000100 */
[C---:B------:R-:W-:Y:S01]  /*1e70*/  FADD R57, -R47.reuse, R26 ;  /* 0x0000001a2f397221 */ /* 0x040fe20000000100 */
[C---:B------:R-:W-:Y:S01]  /*1e80*/  FADD R56, -R47.reuse, R58 ;  /* 0x0000003a2f387221 */ /* 0x040fe20000000100 */
[----:B------:R-:W-:Y:S01]  /*1e90*/  FADD R27, -R47, R24 ;  /* 0x000000182f1b7221 */ /* 0x000fe20000000100 */
[C---:B0-----:R-:W-:Y:S01]  /*1ea0*/  FMUL R20, R46.reuse, R23 ;  /* 0x000000172e147220 */ /* 0x041fe20000400000 */
[C---:B------:R-:W-:Y:S01]  /*1eb0*/  FMUL R22, R46.reuse, R21 ;  /* 0x000000152e167220 */ /* 0x040fe20000400000 */
[C---:B------:R-:W-:Y:S01]  /*1ec0*/  FMUL R24, R46.reuse, R25 ;  /* 0x000000192e187220 */ /* 0x040fe20000400000 */
[C---:B------:R-:W-:Y:S01]  /*1ed0*/  FMUL R21, R46.reuse, R59 ;  /* 0x0000003b2e157220 */ /* 0x040fe20000400000 */
[C---:B------:R-:W-:Y:S01]  /*1ee0*/  FMUL R23, R46.reuse, R61 ;  /* 0x0000003d2e177220 */ /* 0x040fe20000400000 */
[C---:B------:R-:W-:Y:S01]  /*1ef0*/  FMUL R26, R46.reuse, R57 ;  /* 0x000000392e1a7220 */ /* 0x040fe20000400000 */
[C---:B------:R-:W-:Y:S01]  /*1f00*/  FMUL R25, R46.reuse, R56 ;  /* 0x000000382e197220 */ /* 0x040fe20000400000 */
[----:B------:R-:W-:-:S02]  /*1f10*/  FMUL R27, R46, R27 ;  /* 0x0000001b2e1b7220 */ /* 0x000fc40000400000 */
[----:B------:R-:W-:Y:S04]  /*1f20*/  STS.128 [R31], R20 ;  /* 0x000000141f007388 */ /* 0x000fe80000000c00 */
[----:B------:R-:W-:Y:S04]  /*1f30*/  STS.128 [R30+0x10], R24 ;  /* 0x000010181e007388 */ /* 0x000fe80000000c00 */
[----:B------:R-:W-:Y:S01]  /*1f40*/  BAR.SYNC.DEFER_BLOCKING 0x0 ;  /* 0x0000000000007b1d */ /* 0x000fe20000010000 */
[----:B---3--:R-:W-:Y:S01]  /*1f50*/  PRMT R56, R32, 0x7632, R56 ;  /* 0x0000763220387816 */ /* 0x008fe20000000038 */
[----:B------:R-:W-:-:S04]  /*1f60*/  IMAD.U32 R57, R33, 0x10000, RZ ;  /* 0x0001000021397824 */ /* 0x000fc800078e00ff */
[----:B------:R-:W0:Y:S04]  /*1f70*/  LDS.128 R20, [R48.X4] ;  /* 0x0000000030147984 */ /* 0x000e280000004c00 */
[----:B------:R-:W1:Y:S01]  /*1f80*/  LDS.128 R24, [R48.X4+0x2010] ;  /* 0x0020100030187984 */ /* 0x000e620000004c00 */
[----:B----4-:R-:W-:Y:S01]  /*1f90*/  PRMT R58, R34, 0x7632, R58 ;  /* 0x00007632223a7816 */ /* 0x010fe2000000003a */
[----:B------:R-:W-:Y:S01]  /*1fa0*/  FADD R18, R57, R18 ;  /* 0x0000001239127221 */ /* 0x000fe20000000000 */
[----:B------:R-:W-:Y:S01]  /*1fb0*/  IMAD.U32 R56, R56, 0x10000, RZ ;  /* 0x0001000038387824 */ /* 0x000fe200078e00ff */
[----:B------:R-:W-:Y:S01]  /*1fc0*/  PRMT R33, R33, 0x7632, R33 ;  /* 0x0000763221217816 */ /* 0x000fe20000000021 */
[----:B------:R-:W-:Y:S02]  /*1fd0*/  IMAD.U32 R57, R32, 0x10000, RZ ;  /* 0x0001000020397824 */ /* 0x000fe400078e00ff */
[----:B------:R-:W-:Y:S01]  /*1fe0*/  IMAD.U32 R58, R58, 0x10000, RZ ;  /* 0x000100003a3a7824 */ /* 0x000fe200078e00ff */
[----:B------:R-:W-:Y:S01]  /*1ff0*/  FADD R17, R56, R17 ;  /* 0x0000001138117221 */ /* 0x000fe20000000000 */
[----:B------:R-:W-:Y:S01]  /*2000*/  FADD R32, R57, R16 ;  /* 0x0000001039207221 */ /* 0x000fe20000000000 */
[----:B------:R-:W-:Y:S01]  /*2010*/  IMAD.U32 R56, R33, 0x10000, RZ ;  /* 0x0001000021387824 */ /* 0x000fe200078e00ff */
[----:B------:R-:W-:Y:S01]  /*2020*/  FADD R16, R58, R13 ;  /* 0x0000000d3a107221 */ /* 0x000fe20000000000 */
[----:B------:R-:W-:Y:S01]  /*2030*/  IMAD.U32 R13, R34, 0x10000, RZ ;  /* 0x00010000220d7824 */ /* 0x000fe200078e00ff */
[----:B------:R-:W-:Y:S01]  /*2040*/  PRMT R33, R35, 0x7632, R33 ;  /* 0x0000763223217816 */ /* 0x000fe20000000021 */
[----:B------:R-:W-:Y:S01]  /*2050*/  FADD R17, R17, 1 ;  /* 0x3f80000011117421 */ /* 0x000fe20000000000 */
[----:B------:R-:W-:Y:S01]  /*2060*/  FADD R32, R32, 1 ;  /* 0x3f80000020207421 */ /* 0x000fe20000000000 */
[----:B------:R-:W-:Y:S01]  /*2070*/  FADD R13, R13, R12 ;  /* 0x0000000c0d0d7221 */ /* 0x000fe20000000000 */
[----:B------:R-:W-:Y:S01]  /*2080*/  FADD R19, R56, R19 ;  /* 0x0000001338137221 */ /* 0x000fe20000000000 */
[----:B------:R-:W-:-:S02]  /*2090*/  IMAD.U32 R12, R33, 0x10000, RZ ;  /* 0x00010000210c7824 */ /* 0x000fc400078e00ff */
[----:B------:R-:W-:Y:S02]  /*20a0*/  IMAD.U32 R35, R35, 0x10000, RZ ;  /* 0x0001000023237824 */ /* 0x000fe400078e00ff */
[----:B------:R-:W-:Y:S01]  /*20b0*/  FADD R15, R12, R15 ;  /* 0x0000000f0c0f7221 */ /* 0x000fe20000000000 */
[----:B------:R-:W-:Y:S01]  /*20c0*/  FADD R12, R19, 1 ;  /* 0x3f800000130c7421 */ /* 0x000fe20000000000 */
[----:B------:R-:W-:Y:S01]  /*20d0*/  FADD R14, R35, R14 ;  /* 0x0000000e230e7221 */ /* 0x000fe20000000000 */
[--C-:B0-----:R-:W-:Y:S01]  /*20e0*/  FFMA R21, R21, R17, R16.reuse ;  /* 0x0000001115157223 */ /* 0x101fe20000000010 */
[--C-:B------:R-:W-:Y:S01]  /*20f0*/  FFMA R20, R20, R32, R13.reuse ;  /* 0x0000002014147223 */ /* 0x100fe2000000000d */
[----:B-1----:R-:W-:Y:S01]  /*2100*/  FFMA R24, R32, R24, R13 ;  /* 0x0000001820187223 */ /* 0x002fe2000000000d */
[----:B------:R-:W-:Y:S01]  /*2110*/  FADD R13, R18, 1 ;  /* 0x3f800000120d7421 */ /* 0x000fe20000000000 */
[----:B------:R-:W-:Y:S01]  /*2120*/  BAR.SYNC.DEFER_BLOCKING 0x0 ;  /* 0x0000000000007b1d */ /* 0x000fe20000010000 */
[----:B------:R-:W-:Y:S01]  /*2130*/  FSETP.GEU.AND P5, PT, R8, R21, PT ;  /* 0x000000150800720b */ /* 0x000fe20003fae000 */
[----:B------:R-:W-:Y:S01]  /*2140*/  FFMA R25, R17, R25, R16 ;  /* 0x0000001911197223 */ /* 0x000fe20000000010 */
[--C-:B------:R-:W-:Y:S01]  /*2150*/  FFMA R27, R12, R27, R15.reuse ;  /* 0x0000001b0c1b7223 */ /* 0x100fe2000000000f */
[--C-:B------:R-:W-:Y:S01]  /*2160*/  FFMA R26, R13, R26, R14.reuse ;  /* 0x0000001a0d1a7223 */ /* 0x100fe2000000000e */
[----:B------:R-:W-:Y:S01]  /*2170*/  FSEL R33, R8, R21, !P5 ;  /* 0x0000001508217208 */ /* 0x000fe20006800000 */
[----:B------:R-:W-:Y:S01]  /*2180*/  FFMA R23, R23, R12, R15 ;  /* 0x0000000c17177223 */ /* 0x000fe2000000000f */
[----:B------:R-:W-:Y:S01]  /*2190*/  FSETP.GEU.AND P5, PT, R9, R20, PT ;  /* 0x000000140900720b */ /* 0x000fe20003fae000 */
[----:B------:R-:W-:Y:S01]  /*21a0*/  FFMA R22, R22, R13, R14 ;  /* 0x0000000d16167223 */ /* 0x000fe2000000000e */
[----:B------:R-:W-:-:S02]  /*21b0*/  F2FP.BF16.PACK_AB R12, R25, R24 ;  /* 0x00000018190c723e */ /* 0x000fc400000010ff */
[----:B------:R-:W-:Y:S02]  /*21c0*/  F2FP.BF16.PACK_AB R13, R27, R26 ;  /* 0x0000001a1b0d723e */ /* 0x000fe400000010ff */
[----:B------:R-:W-:Y:S02]  /*21d0*/  @P2 FSEL R8, R8, R33, P6 ;  /* 0x0000002108082208 */ /* 0x000fe40003000000 */
[C---:B------:R-:W-:Y:S02]  /*21e0*/  FSETP.NAN.AND P6, PT, R9.reuse, R9, PT ;  /* 0x000000090900720b */ /* 0x040fe40003fc8000 */
[----:B------:R-:W-:-:S04]  /*21f0*/  FSEL R34, R9, R20, !P5 ;  /* 0x0000001409227208 */ /* 0x000fc80006800000 */
[----:B------:R-:W-:Y:S01]  /*2200*/  @P2 FSEL R9, R9, R34, P6 ;  /* 0x0000002209092208 */ /* 0x000fe20003000000 */
[----:B------:R0:W-:Y:S01]  /*2210*/  STS.64 [R41+0x1010], R12 ;  /* 0x0010100c29007388 */ /* 0x0001e20000000a00 */
[CC--:B------:R-:W-:Y:S02]  /*2220*/  FSETP.GEU.AND P6, PT, R10.reuse, R23.reuse, PT ;  /* 0x000000170a00720b */ /* 0x0c0fe40003fce000 */
[C---:B------:R-:W-:Y:S02]  /*2230*/  FSETP.NAN.AND P5, PT, R10.reuse, R10, PT ;  /* 0x0000000a0a00720b */ /* 0x040fe40003fa8000 */
[----:B------:R-:W-:Y:S02]  /*2240*/  FSEL R15, R10, R23, !P6 ;  /* 0x000000170a0f7208 */ /* 0x000fe40007000000 */
[----:B0-----:R-:W-:Y:S02]  /*2250*/  F2FP.BF16.PACK_AB R12, R21, R20 ;  /* 0x00000014150c723e */ /* 0x001fe400000010ff */
[----:B------:R-:W-:-:S05]  /*2260*/  F2FP.BF16.PACK_AB R13, R23, R22 ;  /* 0x00000016170d723e */ /* 0x000fca00000010ff */
[----:B------:R-:W-:Y:S01]  /*2270*/  STS.64 [R41], R12 ;  /* 0x0000000c29007388 */ /* 0x000fe20000000a00 */
[----:B------:R-:W-:-:S03]  /*2280*/  @P2 FSEL R10, R10, R15, P5 ;  /* 0x0000000f0a0a2208 */ /* 0x000fc60002800000 */
[----:B------:R-:W-:Y:S01]  /*2290*/  BAR.SYNC.DEFER_BLOCKING 0x0 ;  /* 0x0000000000007b1d */ /* 0x000fe20000010000 */
[CC--:B------:R-:W-:Y:S02]  /*22a0*/  FSETP.GEU.AND P5, PT, R40.reuse, R27.reuse, PT ;  /* 0x0000001b2800720b */ /* 0x0c0fe40003fae000 */
[C---:B------:R-:W-:Y:S02]  /*22b0*/  FSETP.NAN.AND P6, PT, R40.reuse, R40, PT ;  /* 0x000000282800720b */ /* 0x040fe40003fc8000 */
[C---:B------:R-:W-:Y:S02]  /*22c0*/  FSEL R15, R40.reuse, R27, !P5 ;  /* 0x0000001b280f7208 */ /* 0x040fe40006800000 */
[CC--:B------:R-:W-:Y:S02]  /*22d0*/  FSETP.GEU.AND P5, PT, R39.reuse, R26.reuse, PT ;  /* 0x0000001a2700720b */ /* 0x0c0fe40003fae000 */
[----:B------:R-:W-:Y:S02]  /*22e0*/  @P2 FSEL R40, R40, R15, P6 ;  /* 0x0000000f28282208 */ /* 0x000fe40003000000 */
[----:B------:R-:W-:-:S02]  /*22f0*/  FSEL R14, R39, R26, !P5 ;  /* 0x0000001a270e7208 */ /* 0x000fc40006800000 */
[C---:B------:R-:W-:Y:S02]  /*2300*/  FSETP.NAN.AND P6, PT, R39.reuse, R39, PT ;  /* 0x000000272700720b */ /* 0x040fe40003fc8000 */
[CC--:B------:R-:W-:Y:S02]  /*2310*/  FSETP.GEU.AND P5, PT, R38.reuse, R25.reuse, PT ;  /* 0x000000192600720b */ /* 0x0c0fe40003fae000 */
[----:B------:R-:W-:Y:S02]  /*2320*/  @P2 FSEL R39, R39, R14, P6 ;  /* 0x0000000e27272208 */ /* 0x000fe40003000000 */
[C---:B------:R-:W-:Y:S02]  /*2330*/  FSEL R15, R38.reuse, R25, !P5 ;  /* 0x00000019260f7208 */ /* 0x040fe40006800000 */
[----:B------:R-:W-:Y:S02]  /*2340*/  FSETP.NAN.AND P6, PT, R38, R38, PT ;  /* 0x000000262600720b */ /* 0x000fe40003fc8000 */
[----:B------:R-:W-:-:S02]  /*2350*/  FSETP.GEU.AND P5, PT, R37, R24, PT ;  /* 0x000000182500720b */ /* 0x000fc40003fae000 */
[----:B------:R-:W-:Y:S02]  /*2360*/  @P2 FSEL R38, R38, R15, P6 ;  /* 0x0000000f26262208 */ /* 0x000fe40003000000 */
[----:B------:R-:W0:Y:S01]  /*2370*/  LDS.128 R12, [R36] ;  /* 0x00000000240c7984 */ /* 0x000e220000000c00 */
[C---:B------:R-:W-:Y:S02]  /*2380*/  FSETP.NAN.AND P6, PT, R37.reuse, R37, PT ;  /* 0x000000252500720b */ /* 0x040fe40003fc8000 */
[C---:B------:R-:W-:Y:S02]  /*2390*/  FSEL R16, R37.reuse, R24, !P5 ;  /* 0x0000001825107208 */ /* 0x040fe40006800000 */
[C---:B------:R-:W-:Y:S02]  /*23a0*/  FSETP.GT.AND P5, PT, R0.reuse, R27, PT ;  /* 0x0000001b0000720b */ /* 0x040fe40003fa4000 */
[----:B------:R-:W-:Y:S02]  /*23b0*/  @P2 FSEL R37, R37, R16, P6 ;  /* 0x0000001025252208 */ /* 0x000fe40003000000 */
[----:B------:R-:W-:-:S02]  /*23c0*/  FSETP.NAN.AND P6, PT, R0, R0, PT ;  /* 0x000000000000720b */ /* 0x000fc40003fc8000 */
[----:B------:R-:W-:Y:S02]  /*23d0*/  FSEL R27, R0, R27, P5 ;  /* 0x0000001b001b7208 */ /* 0x000fe40002800000 */
[----:B------:R-:W-:Y:S02]  /*23e0*/  FSETP.GT.AND P5, PT, R2, R26, PT ;  /* 0x0000001a0200720b */ /* 0x000fe40003fa4000 */
[----:B------:R-:W-:Y:S02]  /*23f0*/  @P2 FSEL R0, R0, R27, P6 ;  /* 0x0000001b00002208 */ /* 0x000fe40003000000 */
[C---:B------:R-:W-:Y:S02]  /*2400*/  FSETP.NAN.AND P6, PT, R2.reuse, R2, PT ;  /* 0x000000020200720b */ /* 0x040fe40003fc8000 */
[----:B------:R-:W-:Y:S02]  /*2410*/  FSEL R17, R2, R26, P5 ;  /* 0x0000001a02117208 */ /* 0x000fe40002800000 */
[----:B------:R-:W-:-:S02]  /*2420*/  FSETP.GT.AND P5, PT, R3, R25, PT ;  /* 0x000000190300720b */ /* 0x000fc40003fa4000 */
[----:B------:R-:W-:Y:S02]  /*2430*/  @P2 FSEL R2, R2, R17, P6 ;  /* 0x0000001102022208 */ /* 0x000fe40003000000 */
[----:B------:R-:W-:Y:S02]  /*2440*/  FSETP.GT.AND P6, PT, R5, R23, PT ;  /* 0x000000170500720b */ /* 0x000fe40003fc4000 */
[----:B------:R-:W-:Y:S02]  /*2450*/  FSEL R26, R3, R25, P5 ;  /* 0x00000019031a7208 */ /* 0x000fe40002800000 */
[C---:B------:R-:W-:Y:S02]  /*2460*/  FSETP.NAN.AND P5, PT, R5.reuse, R5, PT ;  /* 0x000000050500720b */ /* 0x040fe40003fa8000 */
[----:B------:R-:W-:Y:S02]  /*2470*/  FSEL R16, R5, R23, P6 ;  /* 0x0000001705107208 */ /* 0x000fe40003000000 */
[----:B------:R-:W-:-:S02]  /*2480*/  FSETP.GT.AND P6, PT, R6, R22, PT ;  /* 0x000000160600720b */ /* 0x000fc40003fc4000 */
[----:B------:R-:W-:Y:S02]  /*2490*/  @P2 FSEL R5, R5, R16, P5 ;  /* 0x0000001005052208 */ /* 0x000fe40002800000 */
[C---:B------:R-:W-:Y:S02]  /*24a0*/  FSETP.NAN.AND P5, PT, R6.reuse, R6, PT ;  /* 0x000000060600720b */ /* 0x040fe40003fa8000 */
[----:B------:R-:W-:-:S04]  /*24b0*/  FSEL R17, R6, R22, P6 ;  /* 0x0000001606117208 */ /* 0x000fc80003000000 */
[----:B------:R-:W-:Y:S02]  /*24c0*/  @P2 FSEL R6, R6, R17, P5 ;  /* 0x0000001106062208 */ /* 0x000fe40002800000 */
[----:B------:R-:W-:Y:S01]  /*24d0*/  FSETP.NAN.AND P5, PT, R3, R3, PT ;  /* 0x000000030300720b */ /* 0x000fe20003fa8000 */
[----:B------:R-:W-:-:S03]  /*24e0*/  IMAD.WIDE R16, R45, R44, c[0x0][0x178] ;  /* 0x00005e002d107625 */ /* 0x000fc600078e022c */
[----:B------:R-:W-:Y:S02]  /*24f0*/  @P2 FSEL R3, R3, R26, P5 ;  /* 0x0000001a03032208 */ /* 0x000fe40002800000 */
[CC--:B------:R-:W-:Y:S01]  /*2500*/  FSETP.GEU.AND P5, PT, R29.reuse, R22.reuse, PT ;  /* 0x000000161d00720b */ /* 0x0c0fe20003fae000 */
[----:B0-----:R0:W-:Y:S01]  /*2510*/  @P1 STG.E.128 [R16.64], R12 ;  /* 0x0000000c10001986 */ /* 0x0011e2000c101d04 */
[C---:B------:R-:W-:Y:S02]  /*2520*/  FSETP.NAN.AND P1, PT, R29.reuse, R29, PT ;  /* 0x0000001d1d00720b */ /* 0x040fe40003f28000 */
[----:B------:R-:W-:Y:S02]  /*2530*/  FSEL R22, R29, R22, !P5 ;  /* 0x000000161d167208 */ /* 0x000fe40006800000 */
[----:B------:R-:W-:Y:S02]  /*2540*/  FSETP.GT.AND P6, PT, R7, R21, PT ;  /* 0x000000150700720b */ /* 0x000fe40003fc4000 */
[----:B------:R-:W-:-:S02]  /*2550*/  @P2 FSEL R29, R29, R22, P1 ;  /* 0x000000161d1d2208 */ /* 0x000fc40000800000 */
[C---:B------:R-:W-:Y:S02]  /*2560*/  FSEL R18, R7.reuse, R21, P6 ;  /* 0x0000001507127208 */ /* 0x040fe40003000000 */
[----:B------:R-:W-:Y:S02]  /*2570*/  PLOP3.LUT P1, PT, PT, PT, UP0, 0x80, 0x0 ;  /* 0x000000000000781c */ /* 0x000fe40003f2f008 */
[C---:B------:R-:W-:Y:S02]  /*2580*/  FSETP.NAN.AND P6, PT, R7.reuse, R7, PT ;  /* 0x000000070700720b */ /* 0x040fe40003fc8000 */
[----:B------:R-:W-:Y:S02]  /*2590*/  FSETP.GT.AND P5, PT, R4, R24, PT ;  /* 0x000000180400720b */ /* 0x000fe40003fa4000 */
[----:B------:R-:W-:Y:S02]  /*25a0*/  @P2 FSEL R7, R7, R18, P6 ;  /* 0x0000001207072208 */ /* 0x000fe40003000000 */
[----:B------:R-:W-:-:S02]  /*25b0*/  FSETP.GT.AND P6, PT, R28, R20, PT ;  /* 0x000000141c00720b */ /* 0x000fc40003fc4000 */
[----:B0-----:R-:W-:Y:S02]  /*25c0*/  FSEL R13, R4, R24, P5 ;  /* 0x00000018040d7208 */ /* 0x001fe40002800000 */
[----:B------:R-:W-:Y:S01]  /*25d0*/  FSEL R19, R28, R20, P6 ;  /* 0x000000141c137208 */ /* 0x000fe20003000000 */
[----:B------:R-:W-:Y:S01]  /*25e0*/  UPLOP3.LUT UP0, UPT, UPT, UPT, UPT, 0x40, 0x0 ;  /* 0x000000000000789c */ /* 0x000fe20003f0e870 */
[----:B------:R-:W-:Y:S02]  /*25f0*/  FSETP.NAN.AND P5, PT, R4, R4, PT ;  /* 0x000000040400720b */ /* 0x000fe40003fa8000 */
[----:B------:R-:W-:Y:S01]  /*2600*/  FSETP.NAN.AND P6, PT, R28, R28, PT ;  /* 0x0000001c1c00720b */ /* 0x000fe20003fc8000 */
[----:B------:R-:W-:Y:S01]  /*2610*/  IMAD.MOV.U32 R14, RZ, RZ, 0x800 ;  /* 0x00000800ff0e7424 */ /* 0x000fe200078e00ff */
[----:B------:R-:W-:Y:S02]  /*2620*/  @P2 FSEL R4, R4, R13, P5 ;  /* 0x0000000d04042208 */ /* 0x000fe40002800000 */
[----:B------:R-:W-:Y:S01]  /*2630*/  @P2 FSEL R28, R28, R19, P6 ;  /* 0x000000131c1c2208 */ /* 0x000fe20003000000 */
[----:B------:R-:W-:Y:S05]  /*2640*/  @P1 BRA `(.L_x_0) ;  /* 0xfffff54000001947 */ /* 0x000fea000383ffff */
[----:B------:R-:W-:Y:S01]  /*2650*/  BAR.SYNC.DEFER_BLOCKING 0x0 ;  /* 0x0000000000007b1d */ /* 0x000fe20000010000 */
[----:B------:R-:W-:Y:S01]  /*2660*/  FSETP.NAN.AND P1, PT, R9, R9, PT ;  /* 0x000000090900720b */ /* 0x000fe20003f28000 */
[----:B------:R-:W-:Y:S01]  /*2670*/  IMAD.WIDE R16, R49, R44, c[0x0][0x1b0] ;  /* 0x00006c0031107625 */ /* 0x000fe200078e022c */
[----:B------:R-:W-:-:S02]  /*2680*/  FSETP.GEU.AND P2, PT, R9, R8, PT ;  /* 0x000000080900720b */ /* 0x000fc40003f4e000 */
[----:B------:R-:W-:Y:S02]  /*2690*/  FSEL R8, R9, R8, P1 ;  /* 0x0000000809087208 */ /* 0x000fe40000800000 */
[----:B------:R-:W-:Y:S02]  /*26a0*/  FSETP.NAN.AND P1, PT, R37, R37, PT ;  /* 0x000000252500720b */ /* 0x000fe40003f28000 */
[----:B------:R-:W-:Y:S02]  /*26b0*/  FSEL R9, R9, R8, !P2 ;  /* 0x0000000809097208 */ /* 0x000fe40005000000 */
[-C--:B------:R-:W-:Y:S02]  /*26c0*/  FSETP.GEU.AND P2, PT, R37, R38.reuse, PT ;  /* 0x000000262500720b */ /* 0x080fe40003f4e000 */
[----:B------:R-:W-:Y:S02]  /*26d0*/  FSETP.GEU.AND P5, PT, R9, R29, PT ;  /* 0x0000001d0900720b */ /* 0x000fe40003fae000 */
[----:B------:R-:W-:-:S04]  /*26e0*/  FSEL R38, R37, R38, P1 ;  /* 0x0000002625267208 */ /* 0x000fc80000800000 */
[----:B------:R-:W-:Y:S02]  /*26f0*/  FSEL R37, R37, R38, !P2 ;  /* 0x0000002625257208 */ /* 0x000fe40005000000 */
[----:B------:R-:W-:Y:S02]  /*2700*/  FSETP.NAN.AND P2, PT, R9, R9, PT ;  /* 0x000000090900720b */ /* 0x000fe40003f48000 */
[----:B------:R-:W-:-:S03]  /*2710*/  FSETP.GEU.AND P1, PT, R37, R39, PT ;  /* 0x000000272500720b */ /* 0x000fc60003f2e000 */
[----:B------:R-:W-:Y:S02]  /*2720*/  @P5 FSEL R9, R9, R29, P2 ;  /* 0x0000001d09095208 */ /* 0x000fe40001000000 */
[----:B------:R-:W-:Y:S02]  /*2730*/  FSETP.NAN.AND P5, PT, R37, R37, PT ;  /* 0x000000252500720b */ /* 0x000fe40003fa8000 */
[----:B------:R-:W-:-:S06]  /*2740*/  FSETP.GEU.AND P2, PT, R9, R10, PT ;  /* 0x0000000a0900720b */ /* 0x000fcc0003f4e000 */
[----:B------:R-:W-:Y:S02]  /*2750*/  @P1 FSEL R37, R37, R39, P5 ;  /* 0x0000002725251208 */ /* 0x000fe40002800000 */
[----:B------:R-:W-:Y:S02]  /*2760*/  FSETP.NAN.AND P1, PT, R9, R9, PT ;  /* 0x000000090900720b */ /* 0x000fe40003f28000 */
[----:B------:R-:W-:-:S03]  /*2770*/  FSETP.GEU.AND P5, PT, R37, R40, PT ;  /* 0x000000282500720b */ /* 0x000fc60003fae000 */
[----:B------:R-:W-:Y:S02]  /*2780*/  @P2 FSEL R9, R9, R10, P1 ;  /* 0x0000000a09092208 */ /* 0x000fe40000800000 */
[----:B------:R-:W-:-:S03]  /*2790*/  FSETP.NAN.AND P1, PT, R37, R37, PT ;  /* 0x000000252500720b */ /* 0x000fc60003f28000 */
[----:B------:R-:W0:Y:S05]  /*27a0*/  SHFL.BFLY PT, R8, R9, 0x10, 0x1f ;  /* 0x0e001f0009087f89 */ /* 0x000e2a00000e0000 */
[----:B------:R-:W-:Y:S02]  /*27b0*/  @P5 FSEL R37, R37, R40, P1 ;  /* 0x0000002825255208 */ /* 0x000fe40000800000 */
[----:B------:R-:W-:Y:S02]  /*27c0*/  FSETP.NAN.AND P1, PT, R9, R9, PT ;  /* 0x000000090900720b */ /* 0x000fe40003f28000 */
[----:B------:R-:W-:Y:S01]  /*27d0*/  FSETP.NAN.AND P2, PT, R37, R37, PT ;  /* 0x000000252500720b */ /* 0x000fe20003f48000 */
[----:B------:R-:W1:Y:S01]  /*27e0*/  SHFL.BFLY PT, R10, R37, 0x10, 0x1f ;  /* 0x0e001f00250a7f89 */ /* 0x000e6200000e0000 */
[----:B0-----:R-:W-:-:S09]  /*27f0*/  FSETP.GEU.AND P5, PT, R9, R8, PT ;  /* 0x000000080900720b */ /* 0x001fd20003fae000 */
[----:B------:R-:W-:-:S05]  /*2800*/  @!P1 FSEL R9, R9, R8, !P5 ;  /* 0x0000000809099208 */ /* 0x000fca0006800000 */
[----:B------:R-:W0:Y:S01]  /*2810*/  SHFL.BFLY PT, R8, R9, 0x8, 0x1f ;  /* 0x0d001f0009087f89 */ /* 0x000e2200000e0000 */
[----:B-1----:R-:W-:-:S04]  /*2820*/  FSETP.GEU.AND P1, PT, R37, R10, PT ;  /* 0x0000000a2500720b */ /* 0x002fc80003f2e000 */
[----:B------:R-:W-:Y:S02]  /*2830*/  @!P2 FSEL R37, R37, R10, !P1 ;  /* 0x0000000a2525a208 */ /* 0x000fe40004800000 */
[----:B------:R-:W-:-:S03]  /*2840*/  FSETP.NAN.AND P1, PT, R9, R9, PT ;  /* 0x000000090900720b */ /* 0x000fc60003f28000 */
[----:B------:R-:W1:Y:S01]  /*2850*/  SHFL.BFLY PT, R10, R37, 0x8, 0x1f ;  /* 0x0d001f00250a7f89 */ /* 0x000e6200000e0000 */
[----:B0-----:R-:W-:Y:S02]  /*2860*/  FSETP.GEU.AND P2, PT, R9, R8, PT ;  /* 0x000000080900720b */ /* 0x001fe40003f4e000 */
[----:B-1----:R-:W-:-:S11]  /*2870*/  FSETP.GEU.AND P5, PT, R37, R10, PT ;  /* 0x0000000a2500720b */ /* 0x002fd60003fae000 */
[----:B------:R-:W-:Y:S02]  /*2880*/  @P2 FSEL R9, R9, R8, P1 ;  /* 0x0000000809092208 */ /* 0x000fe40000800000 */
[----:B------:R-:W-:-:S03]  /*2890*/  FSETP.NAN.AND P1, PT, R37, R37, PT ;  /* 0x000000252500720b */ /* 0x000fc60003f28000 */
[----:B------:R-:W0:Y:S01]  /*28a0*/  SHFL.BFLY PT, R8, R9, 0x4, 0x1f ;  /* 0x0c801f0009087f89 */ /* 0x000e2200000e0000 */
[----:B------:R-:W-:Y:S02]  /*28b0*/  @P5 FSEL R37, R37, R10, P1 ;  /* 0x0000000a25255208 */ /* 0x000fe40000800000 */
        /* <DEDUP_REMOVED lines=13> */
[----:B------:R-:W-:Y:S01]  /*2990*/  FSETP.NAN.AND P1, PT, R37, R37, PT ;  /* 0x000000252500720b */ /* 0x000fe20003f28000 */
[----:B------:R-:W0:Y:S01]  /*29a0*/  S2R R8, SR_TID.X ;  /* 0x0000000000087919 */ /* 0x000e220000002100 */
[----:B------:R-:W-:-:S03]  /*29b0*/  FSETP.NAN.AND P6, PT, R9, R9, PT ;  /* 0x000000090900720b */ /* 0x000fc60003fc8000 */
[----:B------:R-:W1:Y:S01]  /*29c0*/  SHFL.BFLY PT, R10, R9, 0x1, 0x1f ;  /* 0x0c201f00090a7f89 */ /* 0x000e6200000e0000 */
[----:B------:R-:W-:Y:S02]  /*29d0*/  @P5 FSEL R37, R37, R12, P1 ;  /* 0x0000000c25255208 */ /* 0x000fe40000800000 */
[C---:B------:R-:W-:Y:S02]  /*29e0*/  FSETP.NAN.AND P5, PT, R28.reuse, R28, PT ;  /* 0x0000001c1c00720b */ /* 0x040fe40003fa8000 */
[CC--:B------:R-:W-:Y:S01]  /*29f0*/  FSETP.GT.AND P1, PT, R28.reuse, R7.reuse, PT ;  /* 0x000000071c00720b */ /* 0x0c0fe20003f24000 */
[----:B------:R-:W2:Y:S01]  /*2a00*/  SHFL.BFLY PT, R12, R37, 0x1, 0x1f ;  /* 0x0c201f00250c7f89 */ /* 0x000ea200000e0000 */
[----:B------:R-:W-:Y:S02]  /*2a10*/  FSEL R7, R28, R7, P5 ;  /* 0x000000071c077208 */ /* 0x000fe40002800000 */
[----:B------:R-:W-:Y:S02]  /*2a20*/  FSETP.NAN.AND P5, PT, R4, R4, PT ;  /* 0x000000040400720b */ /* 0x000fe40003fa8000 */
[----:B------:R-:W-:-:S02]  /*2a30*/  FSEL R11, R28, R7, P1 ;  /* 0x000000071c0b7208 */ /* 0x000fc40000800000 */
[----:B------:R-:W-:Y:S02]  /*2a40*/  FSEL R7, R4, R3, P5 ;  /* 0x0000000304077208 */ /* 0x000fe40002800000 */
[----:B------:R-:W-:Y:S02]  /*2a50*/  FSETP.GT.AND P5, PT, R11, R6, PT ;  /* 0x000000060b00720b */ /* 0x000fe40003fa4000 */
[----:B-1----:R-:W-:Y:S02]  /*2a60*/  FSETP.GEU.AND P2, PT, R9, R10, PT ;  /* 0x0000000a0900720b */ /* 0x002fe40003f4e000 */
[----:B--2---:R-:W-:-:S11]  /*2a70*/  FSETP.GEU.AND P1, PT, R37, R12, PT ;  /* 0x0000000c2500720b */ /* 0x004fd60003f2e000 */
[----:B------:R-:W-:Y:S02]  /*2a80*/  @P2 SEL R9, R9, R10, P6 ;  /* 0x0000000a09092207 */ /* 0x000fe40003000000 */
[C---:B------:R-:W-:Y:S02]  /*2a90*/  FSETP.GT.AND P2, PT, R4.reuse, R3, PT ;  /* 0x000000030400720b */ /* 0x040fe40003f44000 */
[----:B0-----:R-:W-:Y:S02]  /*2aa0*/  SHF.R.U32.HI R10, RZ, 0x5, R8 ;  /* 0x00000005ff0a7819 */ /* 0x001fe40000011608 */
[----:B------:R-:W-:Y:S02]  /*2ab0*/  FSEL R7, R4, R7, P2 ;  /* 0x0000000704077208 */ /* 0x000fe40001000000 */
[----:B------:R-:W-:Y:S01]  /*2ac0*/  FSETP.NAN.AND P6, PT, R37, R37, PT ;  /* 0x000000252500720b */ /* 0x000fe20003fc8000 */
[----:B------:R-:W-:Y:S01]  /*2ad0*/  IMAD.SHL.U32 R4, R10, 0x4, RZ ;  /* 0x000000040a047824 */ /* 0x000fe200078e00ff */
[----:B------:R-:W-:-:S02]  /*2ae0*/  ISETP.GE.AND P2, PT, R8, 0x20, PT ;  /* 0x000000200800780c */ /* 0x000fc40003f46270 */
[----:B------:R-:W-:Y:S02]  /*2af0*/  @P1 SEL R37, R37, R12, P6 ;  /* 0x0000000c25251207 */ /* 0x000fe40003000000 */
[----:B------:R-:W-:Y:S02]  /*2b00*/  LOP3.LUT R4, R4, 0x3c, RZ, 0xe2, !PT ;  /* 0x0000003c04047812 */ /* 0x000fe400078ee2ff */
[----:B------:R-:W-:Y:S02]  /*2b10*/  FSETP.GT.AND P1, PT, R7, R2, PT ;  /* 0x000000020700720b */ /* 0x000fe40003f24000 */
[C---:B------:R-:W-:Y:S01]  /*2b20*/  FSETP.NAN.AND P6, PT, R11.reuse, R11, PT ;  /* 0x0000000b0b00720b */ /* 0x040fe20003fc8000 */
[----:B------:R-:W-:Y:S01]  /*2b30*/  @!P4 STS [R4], R9 ;  /* 0x000000090400c388 */ /* 0x000fe20000000800 */
[----:B------:R-:W-:Y:S02]  /*2b40*/  LOP3.LUT R12, R8, 0x1, RZ, 0xc0, !PT ;  /* 0x00000001080c7812 */ /* 0x000fe400078ec0ff */
[----:B------:R-:W-:Y:S01]  /*2b50*/  @!P5 FSEL R11, R11, R6, P6 ;  /* 0x000000060b0bd208 */ /* 0x000fe20003000000 */
[----:B------:R-:W-:Y:S04]  /*2b60*/  @!P4 STS [R4+0x40], R37 ;  /* 0x000040250400c388 */ /* 0x000fe80000000800 */
[----:B------:R-:W-:Y:S01]  /*2b70*/  BAR.SYNC.DEFER_BLOCKING 0x0 ;  /* 0x0000000000007b1d */ /* 0x000fe20000010000 */
[----:B------:R-:W-:-:S02]  /*2b80*/  FSETP.NAN.AND P6, PT, R7, R7, PT ;  /* 0x000000070700720b */ /* 0x000fc40003fc8000 */
[----:B------:R-:W-:Y:S02]  /*2b90*/  FSETP.GT.AND P5, PT, R11, R5, PT ;  /* 0x000000050b00720b */ /* 0x000fe40003fa4000 */
[----:B------:R-:W-:Y:S02]  /*2ba0*/  @!P1 FSEL R7, R7, R2, P6 ;  /* 0x0000000207079208 */ /* 0x000fe40003000000 */
[----:B------:R-:W-:Y:S02]  /*2bb0*/  FSETP.NAN.AND P6, PT, R11, R11, PT ;  /* 0x0000000b0b00720b */ /* 0x000fe40003fc8000 */
[----:B------:R-:W-:-:S07]  /*2bc0*/  FSETP.GT.AND P1, PT, R7, R0, PT ;  /* 0x000000000700720b */ /* 0x000fce0003f24000 */
[----:B------:R-:W-:Y:S02]  /*2bd0*/  @!P5 FSEL R11, R11, R5, P6 ;  /* 0x000000050b0bd208 */ /* 0x000fe40003000000 */
[----:B------:R-:W-:Y:S02]  /*2be0*/  FSETP.NAN.AND P5, PT, R7, R7, PT ;  /* 0x000000070700720b */ /* 0x000fe40003fa8000 */
[----:B------:R-:W-:Y:S01]  /*2bf0*/  FSETP.NAN.AND P6, PT, R11, R11, PT ;  /* 0x0000000b0b00720b */ /* 0x000fe20003fc8000 */
[----:B------:R-:W0:Y:S01]  /*2c00*/  SHFL.BFLY PT, R2, R11, 0x10, 0x1f ;  /* 0x0e001f000b027f89 */ /* 0x000e2200000e0000 */
[----:B------:R-:W-:-:S03]  /*2c10*/  @!P1 FSEL R7, R7, R0, P5 ;  /* 0x0000000007079208 */ /* 0x000fc60002800000 */
[----:B------:R-:W-:Y:S01]  /*2c20*/  @!P2 LDS R3, [R8.X4] ;  /* 0x000000000803a984 */ /* 0x000fe20000004800 */
[----:B------:R-:W-:-:S03]  /*2c30*/  FSETP.NAN.AND P1, PT, R7, R7, PT ;  /* 0x000000070700720b */ /* 0x000fc60003f28000 */
[----:B------:R-:W1:Y:S01]  /*2c40*/  SHFL.BFLY PT, R6, R7, 0x10, 0x1f ;  /* 0x0e001f0007067f89 */ /* 0x000e6200000e0000 */
[----:B0-----:R-:W-:-:S04]  /*2c50*/  FSETP.GT.AND P5, PT, R11, R2, PT ;  /* 0x000000020b00720b */ /* 0x001fc80003fa4000 */
[----:B------:R-:W-:Y:S02]  /*2c60*/  @!P6 FSEL R11, R11, R2, P5 ;  /* 0x000000020b0be208 */ /* 0x000fe40002800000 */
[----:B-1----:R-:W-:-:S03]  /*2c70*/  FSETP.GT.AND P5, PT, R7, R6, PT ;  /* 0x000000060700720b */ /* 0x002fc60003fa4000 */
[----:B------:R-:W-:Y:S01]  /*2c80*/  SHFL.BFLY PT, R2, R11, 0x8, 0x1f ;  /* 0x0d001f000b027f89 */ /* 0x000fe200000e0000 */
[----:B------:R-:W-:Y:S02]  /*2c90*/  FSETP.NAN.AND P6, PT, R11, R11, PT ;  /* 0x0000000b0b00720b */ /* 0x000fe40003fc8000 */
[----:B------:R-:W-:-:S05]  /*2ca0*/  @!P1 FSEL R7, R7, R6, P5 ;  /* 0x0000000607079208 */ /* 0x000fca0002800000 */
[----:B------:R-:W-:Y:S01]  /*2cb0*/  SHFL.BFLY PT, R6, R7, 0x8, 0x1f ;  /* 0x0d001f0007067f89 */ /* 0x000fe200000e0000 */
[----:B------:R-:W-:-:S03]  /*2cc0*/  FSETP.NAN.AND P1, PT, R3, R3, PT ;  /* 0x000000030300720b */ /* 0x000fc60003f28000 */
[----:B------:R-:W0:Y:S02]  /*2cd0*/  SHFL.BFLY PT, R0, R3, 0x8, 0x1f ;  /* 0x0d001f0003007f89 */ /* 0x000e2400000e0000 */
[----:B0-----:R-:W-:-:S04]  /*2ce0*/  FSETP.GEU.AND P5, PT, R3, R0, PT ;  /* 0x000000000300720b */ /* 0x001fc80003fae000 */
[----:B------:R-:W-:Y:S02]  /*2cf0*/  FSEL R0, R3, R0, !P5 ;  /* 0x0000000003007208 */ /* 0x000fe40006800000 */
[----:B------:R-:W-:Y:S02]  /*2d00*/  FSETP.GT.AND P5, PT, R11, R2, PT ;  /* 0x000000020b00720b */ /* 0x000fe40003fa4000 */
[----:B------:R-:W-:Y:S02]  /*2d10*/  FSEL R3, R3, R0, P1 ;  /* 0x0000000003037208 */ /* 0x000fe40000800000 */
[----:B------:R-:W-:-:S03]  /*2d20*/  FSETP.GT.AND P1, PT, R7, R6, PT ;  /* 0x000000060700720b */ /* 0x000fc60003f24000 */
[----:B------:R-:W0:Y:S06]  /*2d30*/  SHFL.BFLY PT, R0, R3, 0x4, 0x1f ;  /* 0x0c801f0003007f89 */ /* 0x000e2c00000e0000 */
[----:B------:R-:W-:Y:S02]  /*2d40*/  @!P5 FSEL R11, R11, R2, P6 ;  /* 0x000000020b0bd208 */ /* 0x000fe40003000000 */
[----:B------:R-:W-:Y:S02]  /*2d50*/  FSETP.NAN.AND P5, PT, R7, R7, PT ;  /* 0x000000070700720b */ /* 0x000fe40003fa8000 */
[----:B------:R-:W-:Y:S01]  /*2d60*/  FSETP.NAN.AND P6, PT, R11, R11, PT ;  /* 0x0000000b0b00720b */ /* 0x000fe20003fc8000 */
[----:B------:R-:W1:Y:S01]  /*2d70*/  SHFL.BFLY PT, R2, R11, 0x4, 0x1f ;  /* 0x0c801f000b027f89 */ /* 0x000e6200000e0000 */
[----:B------:R-:W-:-:S02]  /*2d80*/  @!P1 FSEL R7, R7, R6, P5 ;  /* 0x0000000607079208 */ /* 0x000fc40002800000 */
[----:B------:R-:W-:-:S03]  /*2d90*/  FSETP.NAN.AND P1, PT, R3, R3, PT ;  /* 0x000000030300720b */ /* 0x000fc60003f28000 */
[----:B------:R-:W2:Y:S01]  /*2da0*/  SHFL.BFLY PT, R6, R7, 0x4, 0x1f ;  /* 0x0c801f0007067f89 */ /* 0x000ea200000e0000 */
[----:B0-----:R-:W-:-:S13]  /*2db0*/  FSETP.GEU.AND P5, PT, R3, R0, PT ;  /* 0x000000000300720b */ /* 0x001fda0003fae000 */
[----:B------:R-:W-:Y:S02]  /*2dc0*/  @P5 FSEL R3, R3, R0, P1 ;  /* 0x0000000003035208 */ /* 0x000fe40000800000 */
[----:B-1----:R-:W-:Y:S02]  /*2dd0*/  FSETP.GT.AND P5, PT, R11, R2, PT ;  /* 0x000000020b00720b */ /* 0x002fe40003fa4000 */
[----:B--2---:R-:W-:Y:S01]  /*2de0*/  FSETP.GT.AND P1, PT, R7, R6, PT ;  /* 0x000000060700720b */ /* 0x004fe20003f24000 */
[----:B------:R-:W0:Y:S10]  /*2df0*/  SHFL.BFLY PT, R0, R3, 0x2, 0x1f ;  /* 0x0c401f0003007f89 */ /* 0x000e3400000e0000 */
[----:B------:R-:W-:-:S02]  /*2e00*/  @!P5 FSEL R11, R11, R2, P6 ;  /* 0x000000020b0bd208 */ /* 0x000fc40003000000 */
[----:B------:R-:W-:Y:S02]  /*2e10*/  FSETP.NAN.AND P5, PT, R7, R7, PT ;  /* 0x000000070700720b */ /* 0x000fe40003fa8000 */
[----:B------:R-:W-:Y:S01]  /*2e20*/  FSETP.NAN.AND P6, PT, R11, R11, PT ;  /* 0x0000000b0b00720b */ /* 0x000fe20003fc8000 */
[----:B------:R-:W1:Y:S01]  /*2e30*/  SHFL.BFLY PT, R2, R11, 0x2, 0x1f ;  /* 0x0c401f000b027f89 */ /* 0x000e6200000e0000 */
[----:B------:R-:W-:Y:S02]  /*2e40*/  @!P1 FSEL R7, R7, R6, P5 ;  /* 0x0000000607079208 */ /* 0x000fe40002800000 */
[----:B------:R-:W-:-:S03]  /*2e50*/  FSETP.NAN.AND P1, PT, R3, R3, PT ;  /* 0x000000030300720b */ /* 0x000fc60003f28000 */
[----:B------:R-:W2:Y:S01]  /*2e60*/  SHFL.BFLY PT, R6, R7, 0x2, 0x1f ;  /* 0x0c401f0007067f89 */ /* 0x000ea200000e0000 */
[----:B0-----:R-:W-:-:S13]  /*2e70*/  FSETP.GEU.AND P5, PT, R3, R0, PT ;  /* 0x000000000300720b */ /* 0x001fda0003fae000 */
[----:B------:R-:W-:Y:S02]  /*2e80*/  @P5 FSEL R3, R3, R0, P1 ;  /* 0x0000000003035208 */ /* 0x000fe40000800000 */
[----:B-1----:R-:W-:-:S03]  /*2e90*/  FSETP.GT.AND P5, PT, R11, R2, PT ;  /* 0x000000020b00720b */ /* 0x002fc60003fa4000 */
[----:B------:R-:W0:Y:S01]  /*2ea0*/  SHFL.BFLY PT, R0, R3, 0x1, 0x1f ;  /* 0x0c201f0003007f89 */ /* 0x000e2200000e0000 */
[----:B--2---:R-:W-:-:S09]  /*2eb0*/  FSETP.GT.AND P1, PT, R7, R6, PT ;  /* 0x000000060700720b */ /* 0x004fd20003f24000 */
[----:B------:R-:W-:Y:S02]  /*2ec0*/  @!P5 FSEL R11, R11, R2, P6 ;  /* 0x000000020b0bd208 */ /* 0x000fe40003000000 */
[----:B------:R-:W-:Y:S02]  /*2ed0*/  FSETP.NAN.AND P5, PT, R7, R7, PT ;  /* 0x000000070700720b */ /* 0x000fe40003fa8000 */
[----:B------:R-:W-:Y:S01]  /*2ee0*/  FSETP.NAN.AND P6, PT, R3, R3, PT ;  /* 0x000000030300720b */ /* 0x000fe20003fc8000 */
[----:B------:R-:W1:Y:S01]  /*2ef0*/  SHFL.BFLY PT, R2, R11, 0x1, 0x1f ;  /* 0x0c201f000b027f89 */ /* 0x000e6200000e0000 */
[----:B------:R-:W-:Y:S02]  /*2f00*/  @!P1 FSEL R7, R7, R6, P5 ;  /* 0x0000000607079208 */ /* 0x000fe40002800000 */
[----:B------:R-:W-:-:S03]  /*2f10*/  LOP3.LUT P1, RZ, R8, 0xf, RZ, 0xc0, !PT ;  /* 0x0000000f08ff7812 */ /* 0x000fc6000782c0ff */
[----:B------:R-:W-:Y:S01]  /*2f20*/  IMAD.MOV.U32 R5, RZ, RZ, R7 ;  /* 0x000000ffff057224 */ /* 0x000fe200078e0007 */
[----:B------:R-:W-:Y:S02]  /*2f30*/  ISETP.LT.AND P1, PT, R8, 0x20, !P1 ;  /* 0x000000200800780c */ /* 0x000fe40004f21270 */
[----:B0-----:R-:W-:-:S13]  /*2f40*/  FSETP.GEU.AND P5, PT, R3, R0, PT ;  /* 0x000000000300720b */ /* 0x001fda0003fae000 */
[----:B------:R-:W-:Y:S02]  /*2f50*/  @P5 SEL R3, R3, R0, P6 ;  /* 0x0000000003035207 */ /* 0x000fe40003000000 */
[----:B------:R-:W0:Y:S01]  /*2f60*/  SHFL.BFLY PT, R0, R5, 0x1, 0x1f ;  /* 0x0c201f0005007f89 */ /* 0x000e2200000e0000 */
[CC--:B-1----:R-:W-:Y:S02]  /*2f70*/  FSETP.GT.AND P5, PT, R11.reuse, R2.reuse, PT ;  /* 0x000000020b00720b */ /* 0x0c2fe40003fa4000 */
[C---:B------:R-:W-:Y:S01]  /*2f80*/  FSETP.NAN.AND P6, PT, R11.reuse, R11, PT ;  /* 0x0000000b0b00720b */ /* 0x040fe20003fc8000 */
[----:B------:R-:W-:Y:S04]  /*2f90*/  @P1 STS [R8.X4], R3 ;  /* 0x0000000308001388 */ /* 0x000fe80000004800 */
[----:B------:R-:W-:Y:S06]  /*2fa0*/  BAR.SYNC.DEFER_BLOCKING 0x0 ;  /* 0x0000000000007b1d */ /* 0x000fec0000010000 */
[----:B------:R-:W-:-:S02]  /*2fb0*/  @!P5 SEL R11, R11, R2, P6 ;  /* 0x000000020b0bd207 */ /* 0x000fc40003000000 */
[C---:B------:R-:W-:Y:S02]  /*2fc0*/  FSETP.NAN.AND P6, PT, R5.reuse, R5, PT ;  /* 0x000000050500720b */ /* 0x040fe40003fc8000 */
[CC--:B0-----:R-:W-:Y:S01]  /*2fd0*/  FSETP.GT.AND P5, PT, R5.reuse, R0.reuse, PT ;  /* 0x000000000500720b */ /* 0x0c1fe20003fa4000 */
[----:B------:R-:W-:Y:S04]  /*2fe0*/  LDS R6, [RZ] ;  /* 0x00000000ff067984 */ /* 0x000fe80000000800 */
[----:B------:R-:W0:Y:S08]  /*2ff0*/  LDS R7, [0x40] ;  /* 0x00004000ff077984 */ /* 0x000e300000000800 */
[----:B------:R-:W-:Y:S01]  /*3000*/  @!P5 SEL R5, R5, R0, P6 ;  /* 0x000000000505d207 */ /* 0x000fe20003000000 */
[----:B------:R-:W-:Y:S06]  /*3010*/  BAR.SYNC.DEFER_BLOCKING 0x0 ;  /* 0x0000000000007b1d */ /* 0x000fec0000010000 */
[----:B0-----:R-:W-:Y:S04]  /*3020*/  STS.64 [RZ], R6 ;  /* 0x00000006ff007388 */ /* 0x001fe80000000a00 */
[----:B------:R-:W-:Y:S06]  /*3030*/  BAR.SYNC.DEFER_BLOCKING 0x0 ;  /* 0x0000000000007b1d */ /* 0x000fec0000010000 */
[----:B------:R-:W-:Y:S04]  /*3040*/  LDS R0, [R12.X4] ;  /* 0x000000000c007984 */ /* 0x000fe80000004800 */
[----:B------:R-:W-:Y:S06]  /*3050*/  BAR.SYNC.DEFER_BLOCKING 0x0 ;  /* 0x0000000000007b1d */ /* 0x000fec0000010000 */
[----:B------:R0:W-:Y:S04]  /*3060*/  @!P4 STS [R4], R11 ;  /* 0x0000000b0400c388 */ /* 0x0001e80000000800 */
[----:B------:R-:W-:Y:S04]  /*3070*/  @!P4 STS [R4+0x40], R5 ;  /* 0x000040050400c388 */ /* 0x000fe80000000800 */
[----:B------:R-:W-:Y:S01]  /*3080*/  BAR.SYNC.DEFER_BLOCKING 0x0 ;  /* 0x0000000000007b1d */ /* 0x000fe20000010000 */
[----:B0-----:R-:W-:-:S05]  /*3090*/  IMAD.MOV.U32 R11, RZ, RZ, 0x3e800000 ;  /* 0x3e800000ff0b7424 */ /* 0x001fca00078e00ff */
[----:B------:R-:W0:Y:S04]  /*30a0*/  @!P2 LDS R13, [R8.X4] ;  /* 0x00000000080da984 */ /* 0x000e280000004800 */
[----:B0-----:R-:W0:Y:S01]  /*30b0*/  SHFL.BFLY PT, R2, R13, 0x8, 0x1f ;  /* 0x0d001f000d027f89 */ /* 0x001e2200000e0000 */
[C---:B------:R-:W-:Y:S02]  /*30c0*/  FSETP.NAN.AND P4, PT, R13.reuse, R13, PT ;  /* 0x0000000d0d00720b */ /* 0x040fe40003f88000 */
[----:B0-----:R-:W-:-:S04]  /*30d0*/  FSETP.GT.AND P2, PT, R13, R2, PT ;  /* 0x000000020d00720b */ /* 0x001fc80003f44000 */
[----:B------:R-:W-:-:S04]  /*30e0*/  FSEL R2, R13, R2, P2 ;  /* 0x000000020d027208 */ /* 0x000fc80001000000 */
[----:B------:R-:W-:-:S04]  /*30f0*/  FSEL R3, R13, R2, P4 ;  /* 0x000000020d037208 */ /* 0x000fc80002000000 */
[C---:B------:R-:W-:Y:S01]  /*3100*/  FSETP.NAN.AND P4, PT, R3.reuse, R3, PT ;  /* 0x000000030300720b */ /* 0x040fe20003f88000 */
[----:B------:R-:W0:Y:S02]  /*3110*/  SHFL.BFLY PT, R2, R3, 0x4, 0x1f ;  /* 0x0c801f0003027f89 */ /* 0x000e2400000e0000 */
[----:B0-----:R-:W-:-:S13]  /*3120*/  FSETP.GT.AND P2, PT, R3, R2, PT ;  /* 0x000000020300720b */ /* 0x001fda0003f44000 */
[----:B------:R-:W-:-:S04]  /*3130*/  @!P2 FSEL R3, R3, R2, P4 ;  /* 0x000000020303a208 */ /* 0x000fc80002000000 */
[C---:B------:R-:W-:Y:S01]  /*3140*/  FSETP.NAN.AND P4, PT, R3.reuse, R3, PT ;  /* 0x000000030300720b */ /* 0x040fe20003f88000 */
[----:B------:R-:W0:Y:S02]  /*3150*/  SHFL.BFLY PT, R2, R3, 0x2, 0x1f ;  /* 0x0c401f0003027f89 */ /* 0x000e2400000e0000 */
[----:B0-----:R-:W-:-:S13]  /*3160*/  FSETP.GT.AND P2, PT, R3, R2, PT ;  /* 0x000000020300720b */ /* 0x001fda0003f44000 */
[----:B------:R-:W-:-:S04]  /*3170*/  @!P2 FSEL R3, R3, R2, P4 ;  /* 0x000000020303a208 */ /* 0x000fc80002000000 */
[C---:B------:R-:W-:Y:S01]  /*3180*/  FSETP.NAN.AND P4, PT, R3.reuse, R3, PT ;  /* 0x000000030300720b */ /* 0x040fe20003f88000 */
[----:B------:R-:W0:Y:S02]  /*3190*/  SHFL.BFLY PT, R2, R3, 0x1, 0x1f ;  /* 0x0c201f0003027f89 */ /* 0x000e2400000e0000 */
[----:B0-----:R-:W-:-:S13]  /*31a0*/  FSETP.GT.AND P2, PT, R3, R2, PT ;  /* 0x000000020300720b */ /* 0x001fda0003f44000 */
[----:B------:R-:W-:Y:S02]  /*31b0*/  @!P2 SEL R3, R3, R2, P4 ;  /* 0x000000020303a207 */ /* 0x000fe40002000000 */
[----:B------:R-:W-:-:S03]  /*31c0*/  FSETP.GE.AND P2, PT, R7, RZ, PT ;  /* 0x000000ff0700720b */ /* 0x000fc60003f46000 */
[----:B------:R-:W-:Y:S04]  /*31d0*/  @P1 STS [R8.X4], R3 ;  /* 0x0000000308001388 */ /* 0x000fe80000004800 */
[----:B------:R-:W-:Y:S01]  /*31e0*/  BAR.SYNC.DEFER_BLOCKING 0x0 ;  /* 0x0000000000007b1d */ /* 0x000fe20000010000 */
[C---:B------:R-:W-:Y:S02]  /*31f0*/  FSETP.GE.AND P1, PT, R6.reuse, RZ, PT ;  /* 0x000000ff0600720b */ /* 0x040fe40003f26000 */
[----:B------:R-:W-:Y:S02]  /*3200*/  FSEL R7, R7, RZ, !P2 ;  /* 0x000000ff07077208 */ /* 0x000fe40005000000 */
[----:B------:R-:W-:-:S03]  /*3210*/  FSEL R6, R6, RZ, !P1 ;  /* 0x000000ff06067208 */ /* 0x000fc60004800000 */
[----:B------:R-:W-:Y:S02]  /*3220*/  FADD R7, RZ, -R7 ;  /* 0x80000007ff077221 */ /* 0x000fe40000000000 */
[----:B------:R-:W-:-:S03]  /*3230*/  FADD R6, RZ, -R6 ;  /* 0x80000006ff067221 */ /* 0x000fc60000000000 */
[----:B------:R-:W-:Y:S02]  /*3240*/  FSETP.NAN.AND P4, PT, R7, R7, PT ;  /* 0x000000070700720b */ /* 0x000fe40003f88000 */
[----:B------:R-:W-:Y:S01]  /*3250*/  FSETP.NAN.AND P2, PT, R6, R6, PT ;  /* 0x000000060600720b */ /* 0x000fe20003f48000 */
[----:B------:R-:W0:Y:S04]  /*3260*/  LDS R4, [RZ] ;  /* 0x00000000ff047984 */ /* 0x000e280000000800 */
[----:B------:R-:W1:Y:S04]  /*3270*/  LDS R5, [0x40] ;  /* 0x00004000ff057984 */ /* 0x000e680000000800 */
[----:B------:R-:W-:Y:S01]  /*3280*/  BAR.SYNC.DEFER_BLOCKING 0x0 ;  /* 0x0000000000007b1d */ /* 0x000fe20000010000 */
[----:B0-----:R-:W-:-:S04]  /*3290*/  FSETP.GTU.AND P1, PT, R4, RZ, PT ;  /* 0x000000ff0400720b */ /* 0x001fc80003f2c000 */
[----:B------:R-:W-:Y:S01]  /*32a0*/  FSEL R3, R4, RZ, P1 ;  /* 0x000000ff04037208 */ /* 0x000fe20000800000 */
[----:B-1----:R0:W-:Y:S04]  /*32b0*/  STS.64 [RZ], R4 ;  /* 0x00000004ff007388 */ /* 0x0021e80000000a00 */
[----:B------:R-:W-:Y:S01]  /*32c0*/  BAR.SYNC.DEFER_BLOCKING 0x0 ;  /* 0x0000000000007b1d */ /* 0x000fe20000010000 */
[C---:B------:R-:W-:Y:S02]  /*32d0*/  FSETP.GTU.AND P5, PT, R5.reuse, RZ, PT ;  /* 0x000000ff0500720b */ /* 0x040fe40003fac000 */
[CC--:B------:R-:W-:Y:S02]  /*32e0*/  FSETP.GT.AND P1, PT, R6.reuse, R3.reuse, PT ;  /* 0x000000030600720b */ /* 0x0c0fe40003f24000 */
[----:B------:R-:W-:Y:S01]  /*32f0*/  FSEL R2, R5, RZ, P5 ;  /* 0x000000ff05027208 */ /* 0x000fe20002800000 */
[----:B0-----:R-:W-:Y:S01]  /*3300*/  IMAD.WIDE R4, R49, R44, c[0x0][0x188] ;  /* 0x0000620031047625 */ /* 0x001fe200078e022c */
[----:B------:R-:W-:-:S02]  /*3310*/  @!P2 FSEL R6, R6, R3, P1 ;  /* 0x000000030606a208 */ /* 0x000fc40000800000 */
[----:B------:R-:W-:-:S03]  /*3320*/  FSETP.GT.AND P1, PT, R7, R2, PT ;  /* 0x000000020700720b */ /* 0x000fc60003f24000 */
[----:B------:R-:W-:Y:S01]  /*3330*/  FMUL R9, R6, 0.0078740157186985015869 ;  /* 0x3c01020406097820 */ /* 0x000fe20000400000 */
[----:B------:R-:W-:-:S04]  /*3340*/  @!P4 FSEL R7, R7, R2, P1 ;  /* 0x000000020707c208 */ /* 0x000fc80000800000 */
[----:B------:R-:W-:Y:S01]  /*3350*/  FSETP.GT.AND P1, PT, R9, 9.9999997473787516356e-06, PT ;  /* 0x3727c5ac0900780b */ /* 0x000fe20003f24000 */
[----:B------:R-:W-:Y:S01]  /*3360*/  FMUL R10, R7, 0.0078740157186985015869 ;  /* 0x3c010204070a7820 */ /* 0x000fe20000400000 */
[----:B------:R-:W-:Y:S01]  /*3370*/  FSETP.NAN.AND P2, PT, R9, R9, PT ;  /* 0x000000090900720b */ /* 0x000fe20003f48000 */
[----:B------:R-:W-:-:S03]  /*3380*/  IMAD.WIDE R6, R49, R44, c[0x0][0x190] ;  /* 0x0000640031067625 */ /* 0x000fc600078e022c */
[C---:B------:R-:W-:Y:S01]  /*3390*/  FSETP.GT.AND P4, PT, R10.reuse, 9.9999997473787516356e-06, PT ;  /* 0x3727c5ac0a00780b */ /* 0x040fe20003f84000 */
[----:B------:R0:W1:Y:S06]  /*33a0*/  LDS R3, [R12.X4] ;  /* 0x000000000c037984 */ /* 0x00006c0000004800 */
[----:B------:R-:W-:Y:S02]  /*33b0*/  @!P1 FSEL R9, R9, 9.9999997473787516356e-06, P2 ;  /* 0x3727c5ac09099808 */ /* 0x000fe40001000000 */
[----:B------:R-:W-:Y:S02]  /*33c0*/  FSETP.NAN.AND P1, PT, R10, R10, PT ;  /* 0x0000000a0a00720b */ /* 0x000fe40003f28000 */
[----:B------:R-:W-:-:S02]  /*33d0*/  FSETP.GT.AND P2, PT, |R9|, 8.50705917302346158658e+37, PT ;  /* 0x7e8000000900780b */ /* 0x000fc40003f44200 */
[----:B------:R-:W-:Y:S02]  /*33e0*/  @!P4 FSEL R10, R10, 9.9999997473787516356e-06, P1 ;  /* 0x3727c5ac0a0ac808 */ /* 0x000fe40000800000 */
[----:B------:R-:W-:Y:S02]  /*33f0*/  FSETP.GEU.AND P5, PT, |R9|, 1.175494350822287508e-38, PT ;  /* 0x008000000900780b */ /* 0x000fe40003fae200 */
[C---:B------:R-:W-:Y:S02]  /*3400*/  FSETP.GT.AND P6, PT, |R10|.reuse, 8.50705917302346158658e+37, PT ;  /* 0x7e8000000a00780b */ /* 0x040fe40003fc4200 */
[----:B------:R-:W-:Y:S02]  /*3410*/  FSETP.GEU.AND P4, PT, |R10|, 1.175494350822287508e-38, PT ;  /* 0x008000000a00780b */ /* 0x000fe40003f8e200 */
[----:B------:R-:W-:Y:S02]  /*3420*/  LOP3.LUT P1, RZ, R8, 0x1fe, RZ, 0xc0, !PT ;  /* 0x000001fe08ff7812 */ /* 0x000fe4000782c0ff */
[----:B0-----:R-:W-:Y:S01]  /*3430*/  FSEL R12, R11, 1, P2 ;  /* 0x3f8000000b0c7808 */ /* 0x001fe20001000000 */
[----:B------:R-:W-:Y:S01]  /*3440*/  @P2 FMUL R9, R9, 0.25 ;  /* 0x3e80000009092820 */ /* 0x000fe20000400000 */
[----:B------:R-:W-:-:S02]  /*3450*/  ISETP.LT.AND P1, PT, R49, 0x1010, !P1 ;  /* 0x000010103100780c */ /* 0x000fc40004f21270 */
[----:B------:R-:W-:Y:S01]  /*3460*/  FSEL R11, R11, 1, P6 ;  /* 0x3f8000000b0b7808 */ /* 0x000fe20003000000 */
[----:B------:R-:W-:Y:S01]  /*3470*/  @!P5 FMUL R9, R9, 16777216 ;  /* 0x4b8000000909d820 */ /* 0x000fe20000400000 */
[----:B------:R-:W-:Y:S01]  /*3480*/  @!P5 FMUL R12, R12, 16777216 ;  /* 0x4b8000000c0cd820 */ /* 0x000fe20000400000 */
[----:B------:R-:W-:Y:S02]  /*3490*/  @P6 FMUL R10, R10, 0.25 ;  /* 0x3e8000000a0a6820 */ /* 0x000fe40000400000 */
[----:B------:R-:W-:Y:S02]  /*34a0*/  @!P4 FMUL R11, R11, 16777216 ;  /* 0x4b8000000b0bc820 */ /* 0x000fe40000400000 */
[----:B------:R-:W-:Y:S01]  /*34b0*/  @!P4 FMUL R10, R10, 16777216 ;  /* 0x4b8000000a0ac820 */ /* 0x000fe20000400000 */
[----:B------:R-:W0:Y:S01]  /*34c0*/  MUFU.RCP R9, R9 ;  /* 0x0000000900097308 */ /* 0x000e220000001000 */
[----:B-1----:R-:W-:Y:S01]  /*34d0*/  F2FP.BF16.PACK_AB R0, R3, R0 ;  /* 0x000000000300723e */ /* 0x002fe200000010ff */
[----:B------:R-:W-:-:S06]  /*34e0*/  IMAD.WIDE R2, R49, R44, c[0x0][0x180] ;  /* 0x0000600031027625 */ /* 0x000fcc00078e022c */
[----:B------:R-:W1:Y:S01]  /*34f0*/  MUFU.RCP R10, R10 ;  /* 0x0000000a000a7308 */ /* 0x000e620000001000 */
[C---:B------:R-:W-:Y:S02]  /*3500*/  PRMT R13, R0.reuse, 0x7632, R13 ;  /* 0x00007632000d7816 */ /* 0x040fe4000000000d */
[C---:B------:R-:W-:Y:S01]  /*3510*/  PRMT R15, R0.reuse, 0x7610, R15 ;  /* 0x00007610000f7816 */ /* 0x040fe2000000000f */
[----:B------:R2:W-:Y:S01]  /*3520*/  @P1 STG.E.U16 [R2.64], R0 ;  /* 0x0000000002001986 */ /* 0x0005e2000c101504 */
[C---:B------:R-:W-:Y:S01]  /*3530*/  PRMT R19, R0.reuse, 0x7610, R19 ;  /* 0x0000761000137816 */ /* 0x040fe20000000013 */
[----:B0-----:R-:W-:Y:S02]  /*3540*/  FMUL R9, R9, R12 ;  /* 0x0000000c09097220 */ /* 0x001fe40000400000 */
[----:B------:R0:W-:Y:S01]  /*3550*/  @P1 STG.E.U16 [R4.64], R13 ;  /* 0x0000000d04001986 */ /* 0x0001e2000c101504 */
[C---:B------:R-:W-:Y:S02]  /*3560*/  PRMT R20, R0.reuse, 0x7632, R20 ;  /* 0x0000763200147816 */ /* 0x040fe40000000014 */
[----:B------:R-:W-:Y:S01]  /*3570*/  PRMT R22, R0, 0x7632, R22 ;  /* 0x0000763200167816 */ /* 0x000fe20000000016 */
[----:B------:R3:W-:Y:S01]  /*3580*/  @P1 STG.E.U16 [R6.64], R15 ;  /* 0x0000000f06001986 */ /* 0x0007e2000c101504 */
[----:B-1----:R-:W-:Y:S01]  /*3590*/  FMUL R18, R10, R11 ;  /* 0x0000000b0a127220 */ /* 0x002fe20000400000 */
[----:B------:R-:W-:Y:S01]  /*35a0*/  IMAD.WIDE R10, R49, R44, c[0x0][0x198] ;  /* 0x00006600310a7625 */ /* 0x000fe200078e022c */
[----:B--2---:R-:W-:-:S03]  /*35b0*/  PRMT R3, R0, 0x7632, R3 ;  /* 0x0000763200037816 */ /* 0x004fc60000000003 */
[CC--:B0-----:R-:W-:Y:S01]  /*35c0*/  IMAD.WIDE R12, R49.reuse, R44.reuse, c[0x0][0x1a0] ;  /* 0x00006800310c7625 */ /* 0x0c1fe200078e022c */
[----:B------:R-:W-:Y:S01]  /*35d0*/  CS2R R4, SRZ ;  /* 0x0000000000047805 */ /* 0x000fe2000001ff00 */
[----:B------:R0:W-:Y:S02]  /*35e0*/  @P1 STG.E.U16 [R10.64], R3 ;  /* 0x000000030a001986 */ /* 0x0001e4000c101504 */
[CC--:B---3--:R-:W-:Y:S01]  /*35f0*/  IMAD.WIDE R14, R49.reuse, R44.reuse, c[0x0][0x1a8] ;  /* 0x00006a00310e7625 */ /* 0x0c8fe200078e022c */
[----:B------:R-:W-:Y:S01]  /*3600*/  CS2R R6, SRZ ;  /* 0x0000000000067805 */ /* 0x000fe2000001ff00 */
[----:B------:R-:W-:Y:S02]  /*3610*/  @P1 STG.E.U16 [R12.64], R19 ;  /* 0x000000130c001986 */ /* 0x000fe4000c101504 */
[----:B------:R-:W-:Y:S02]  /*3620*/  IMAD.WIDE R44, R49, R44, c[0x0][0x1b8] ;  /* 0x00006e00312c7625 */ /* 0x000fe400078e022c */
[----:B------:R-:W-:Y:S04]  /*3630*/  @P1 STG.E.U16 [R14.64], R20 ;  /* 0x000000140e001986 */ /* 0x000fe8000c101504 */
[----:B------:R1:W-:Y:S04]  /*3640*/  @P1 STG.E.U16 [R16.64], R0 ;  /* 0x0000000010001986 */ /* 0x0003e8000c101504 */
[----:B------:R-:W-:Y:S04]  /*3650*/  @P1 STG.E.U16 [R44.64], R22 ;  /* 0x000000162c001986 */ /* 0x000fe8000c101504 */
[----:B------:R-:W-:Y:S01]  /*3660*/  BAR.SYNC.DEFER_BLOCKING 0x0 ;  /* 0x0000000000007b1d */ /* 0x000fe20000010000 */
[----:B------:R-:W-:-:S04]  /*3670*/  LEA R2, P1, R51, c[0x0][0x178], 0x1 ;  /* 0x00005e0033027a11 */ /* 0x000fc800078208ff */
[----:B0-----:R-:W-:Y:S01]  /*3680*/  LEA.HI.X R3, R51, c[0x0][0x17c], R42, 0x1, P1 ;  /* 0x00005f0033037a11 */ /* 0x001fe200008f0c2a */
[----:B------:R0:W-:Y:S04]  /*3690*/  STS [RZ], R9 ;  /* 0x00000009ff007388 */ /* 0x0001e80000000800 */
[----:B------:R-:W-:Y:S04]  /*36a0*/  STS [0x8], R18 ;  /* 0x00000812ff007388 */ /* 0x000fe80000000800 */
[----:B------:R-:W-:Y:S06]  /*36b0*/  BAR.SYNC.DEFER_BLOCKING 0x0 ;  /* 0x0000000000007b1d */ /* 0x000fec0000010000 */
[----:B------:R-:W2:Y:S01]  /*36c0*/  @!P3 LDG.E.EF.128 R4, [R2.64] ;  /* 0x000000040204b981 */ /* 0x000ea2000c0e1d00 */
[----:B------:R-:W-:-:S04]  /*36d0*/  LOP3.LUT R8, R8, 0x100, RZ, 0xc0, !PT ;  /* 0x0000010008087812 */ /* 0x000fc800078ec0ff */
[----:B-1----:R-:W-:-:S06]  /*36e0*/  SHF.R.U32.HI R0, RZ, 0x5, R8 ;  /* 0x00000005ff007819 */ /* 0x002fcc0000011608 */
[----:B------:R-:W1:Y:S01]  /*36f0*/  LDS R0, [R0] ;  /* 0x0000000000007984 */ /* 0x000e620000000800 */
[C---:B--2---:R-:W-:Y:S01]  /*3700*/  IMAD.U32 R11, R4.reuse, 0x10000, RZ ;  /* 0x00010000040b7824 */ /* 0x044fe200078e00ff */
[----:B------:R-:W-:Y:S01]  /*3710*/  PRMT R4, R4, 0x7632, R4 ;  /* 0x0000763204047816 */ /* 0x000fe20000000004 */
[C---:B0-----:R-:W-:Y:S01]  /*3720*/  IMAD.U32 R9, R6.reuse, 0x10000, RZ ;  /* 0x0001000006097824 */ /* 0x041fe200078e00ff */
[----:B------:R-:W-:Y:S01]  /*3730*/  PRMT R6, R6, 0x7632, R6 ;  /* 0x0000763206067816 */ /* 0x000fe20000000006 */
[C---:B-1----:R-:W-:Y:S01]  /*3740*/  FMUL R8, R0.reuse, R11 ;  /* 0x0000000b00087220 */ /* 0x042fe20000400000 */
[----:B------:R-:W-:Y:S01]  /*3750*/  IMAD.U32 R11, R5, 0x10000, RZ ;  /* 0x00010000050b7824 */ /* 0x000fe200078e00ff */
[C---:B------:R-:W-:Y:S01]  /*3760*/  FMUL R9, R0.reuse, R9 ;  /* 0x0000000900097220 */ /* 0x040fe20000400000 */
[----:B------:R-:W-:Y:S01]  /*3770*/  IMAD.U32 R3, R7, 0x10000, RZ ;  /* 0x0001000007037824 */ /* 0x000fe200078e00ff */
[----:B------:R-:W-:Y:S01]  /*3780*/  PRMT R5, R5, 0x7632, R5 ;  /* 0x0000763205057816 */ /* 0x000fe20000000005 */
[C---:B------:R-:W-:Y:S01]  /*3790*/  FMUL R11, R0.reuse, R11 ;  /* 0x0000000b000b7220 */ /* 0x040fe20000400000 */
[----:B------:R-:W0:Y:S01]  /*37a0*/  FRND R8, R8 ;  /* 0x0000000800087307 */ /* 0x000e220000201000 */
[----:B------:R-:W-:Y:S01]  /*37b0*/  FMUL R10, R0, R3 ;  /* 0x00000003000a7220 */ /* 0x000fe20000400000 */
[----:B------:R-:W-:Y:S01]  /*37c0*/  IMAD.U32 R3, R4, 0x10000, RZ ;  /* 0x0001000004037824 */ /* 0x000fe200078e00ff */
[----:B------:R-:W-:Y:S01]  /*37d0*/  PRMT R7, R7, 0x7632, R7 ;  /* 0x0000763207077816 */ /* 0x000fe20000000007 */
[----:B------:R-:W-:-:S02]  /*37e0*/  IMAD.U32 R5, R5, 0x10000, RZ ;  /* 0x0001000005057824 */ /* 0x000fc400078e00ff */
[----:B------:R-:W-:Y:S01]  /*37f0*/  FMUL R2, R0, R3 ;  /* 0x0000000300027220 */ /* 0x000fe20000400000 */
[----:B------:R-:W-:Y:S01]  /*3800*/  IMAD.U32 R3, R6, 0x10000, RZ ;  /* 0x0001000006037824 */ /* 0x000fe200078e00ff */
[----:B------:R-:W1:Y:S01]  /*3810*/  FRND R11, R11 ;  /* 0x0000000b000b7307 */ /* 0x000e620000201000 */
[C---:B------:R-:W-:Y:S01]  /*3820*/  FMUL R5, R0.reuse, R5 ;  /* 0x0000000500057220 */ /* 0x040fe20000400000 */
[----:B------:R-:W-:Y:S01]  /*3830*/  IMAD.U32 R7, R7, 0x10000, RZ ;  /* 0x0001000007077824 */ /* 0x000fe200078e00ff */
[----:B------:R-:W-:-:S03]  /*3840*/  FMUL R3, R0, R3 ;  /* 0x0000000300037220 */ /* 0x000fc60000400000 */
[----:B------:R-:W-:Y:S02]  /*3850*/  FMUL R7, R0, R7 ;  /* 0x0000000700077220 */ /* 0x000fe40000400000 */
[----:B------:R-:W2:Y:S01]  /*3860*/  FRND R9, R9 ;  /* 0x0000000900097307 */ /* 0x000ea20000201000 */
[C---:B0-----:R-:W-:Y:S02]  /*3870*/  FSETP.GT.AND P1, PT, R8.reuse, -127, PT ;  /* 0xc2fe00000800780b */ /* 0x041fe40003f24000 */
[----:B------:R-:W-:-:S05]  /*3880*/  FSETP.NAN.AND P5, PT, R8, R8, PT ;  /* 0x000000080800720b */ /* 0x000fca0003fa8000 */
[----:B------:R-:W0:Y:S01]  /*3890*/  FRND R2, R2 ;  /* 0x0000000200027307 */ /* 0x000e220000201000 */
[----:B-1----:R-:W-:-:S05]  /*38a0*/  FSETP.GT.AND P4, PT, R11, -127, PT ;  /* 0xc2fe00000b00780b */ /* 0x002fca0003f84000 */
[----:B------:R-:W-:Y:S02]  /*38b0*/  @!P1 FSEL R8, R8, -127, P5 ;  /* 0xc2fe000008089808 */ /* 0x000fe40002800000 */
[----:B------:R-:W1:Y:S01]  /*38c0*/  FRND R5, R5 ;  /* 0x0000000500057307 */ /* 0x000e620000201000 */
[----:B--2---:R-:W-:Y:S02]  /*38d0*/  FSETP.GT.AND P2, PT, R9, -127, PT ;  /* 0xc2fe00000900780b */ /* 0x004fe40003f44000 */
[----:B------:R-:W-:Y:S02]  /*38e0*/  FSETP.NAN.AND P5, PT, R11, R11, PT ;  /* 0x0000000b0b00720b */ /* 0x000fe40003fa8000 */
[----:B------:R-:W-:Y:S02]  /*38f0*/  FSETP.NAN.AND P6, PT, R9, R9, PT ;  /* 0x000000090900720b */ /* 0x000fe40003fc8000 */
[----:B------:R-:W-:Y:S01]  /*3900*/  @!P4 FSEL R11, R11, -127, P5 ;  /* 0xc2fe00000b0bc808 */ /* 0x000fe20002800000 */
[----:B------:R-:W2:Y:S01]  /*3910*/  FRND R3, R3 ;  /* 0x0000000300037307 */ /* 0x000ea20000201000 */
[----:B0-----:R-:W-:-:S05]  /*3920*/  FSETP.GT.AND P1, PT, R2, -127, PT ;  /* 0xc2fe00000200780b */ /* 0x001fca0003f24000 */
[----:B------:R-:W-:Y:S02]  /*3930*/  @!P2 FSEL R9, R9, -127, P6 ;  /* 0xc2fe00000909a808 */ /* 0x000fe40003000000 */
[----:B------:R-:W0:Y:S01]  /*3940*/  FRND R10, R10 ;  /* 0x0000000a000a7307 */ /* 0x000e220000201000 */
[C---:B-1----:R-:W-:Y:S02]  /*3950*/  FSETP.GT.AND P5, PT, R5.reuse, -127, PT ;  /* 0xc2fe00000500780b */ /* 0x042fe40003fa4000 */
[C---:B------:R-:W-:Y:S02]  /*3960*/  FSETP.NAN.AND P2, PT, R2.reuse, R2, PT ;  /* 0x000000020200720b */ /* 0x040fe40003f48000 */
[----:B------:R-:W-:Y:S02]  /*3970*/  FSETP.NAN.AND P6, PT, R5, R5, PT ;  /* 0x000000050500720b */ /* 0x000fe40003fc8000 */
[----:B------:R-:W-:Y:S01]  /*3980*/  @!P1 FSEL R2, R2, -127, P2 ;  /* 0xc2fe000002029808 */ /* 0x000fe20001000000 */
[----:B------:R-:W1:Y:S01]  /*3990*/  F2I.S16.TRUNC.NTZ R6, R8 ;  /* 0x0000000800067305 */ /* 0x000e62000020e900 */
[----:B--2---:R-:W-:-:S02]  /*39a0*/  FSETP.GT.AND P4, PT, R3, -127, PT ;  /* 0xc2fe00000300780b */ /* 0x004fc40003f84000 */
[----:B------:R-:W-:-:S03]  /*39b0*/  FSETP.GEU.AND P2, PT, R8, 127, PT ;  /* 0x42fe00000800780b */ /* 0x000fc60003f4e000 */
[----:B------:R-:W-:Y:S02]  /*39c0*/  @!P5 FSEL R5, R5, -127, P6 ;  /* 0xc2fe00000505d808 */ /* 0x000fe40003000000 */
[----:B------:R-:W2:Y:S01]  /*39d0*/  FRND R7, R7 ;  /* 0x0000000700077307 */ /* 0x000ea20000201000 */
[----:B0-----:R-:W-:Y:S02]  /*39e0*/  FSETP.GT.AND P1, PT, R10, -127, PT ;  /* 0xc2fe00000a00780b */ /* 0x001fe40003f24000 */
[C---:B------:R-:W-:Y:S02]  /*39f0*/  FSETP.NAN.AND P6, PT, R3.reuse, R3, PT ;  /* 0x000000030300720b */ /* 0x040fe40003fc8000 */
[----:B------:R-:W-:Y:S02]  /*3a00*/  FSETP.NAN.AND P5, PT, R8, R8, PT ;  /* 0x000000080800720b */ /* 0x000fe40003fa8000 */
[----:B------:R-:W-:Y:S01]  /*3a10*/  @!P4 FSEL R3, R3, -127, P6 ;  /* 0xc2fe00000303c808 */ /* 0x000fe20003000000 */
[----:B------:R-:W0:Y:S01]  /*3a20*/  F2I.S16.TRUNC.NTZ R12, R11 ;  /* 0x0000000b000c7305 */ /* 0x000e22000020e900 */
[----:B------:R-:W-:-:S02]  /*3a30*/  FSETP.GEU.AND P4, PT, R11, 127, PT ;  /* 0x42fe00000b00780b */ /* 0x000fc40003f8e000 */
[----:B-1----:R-:W-:Y:S02]  /*3a40*/  LOP3.LUT R13, R6, 0xffff, RZ, 0xc0, !PT ;  /* 0x0000ffff060d7812 */ /* 0x002fe400078ec0ff */
[C---:B------:R-:W-:Y:S02]  /*3a50*/  FSETP.NAN.AND P6, PT, R10.reuse, R10, PT ;  /* 0x0000000a0a00720b */ /* 0x040fe40003fc8000 */
[----:B------:R-:W-:Y:S01]  /*3a60*/  @P2 SEL R13, R13, 0x7f, P5 ;  /* 0x0000007f0d0d2807 */ /* 0x000fe20002800000 */
[----:B------:R-:W1:Y:S01]  /*3a70*/  F2I.S16.TRUNC.NTZ R4, R2 ;  /* 0x0000000200047305 */ /* 0x000e62000020e900 */
[----:B--2---:R-:W-:Y:S02]  /*3a80*/  FSETP.GT.AND P5, PT, R7, -127, PT ;  /* 0xc2fe00000700780b */ /* 0x004fe40003fa4000 */
[----:B------:R-:W-:Y:S02]  /*3a90*/  @!P1 FSEL R10, R10, -127, P6 ;  /* 0xc2fe00000a0a9808 */ /* 0x000fe40003000000 */
[----:B------:R-:W-:-:S02]  /*3aa0*/  FSETP.NAN.AND P1, PT, R11, R11, PT ;  /* 0x0000000b0b00720b */ /* 0x000fc40003f28000 */
[----:B------:R-:W-:Y:S01]  /*3ab0*/  FSETP.GEU.AND P2, PT, R2, 127, PT ;  /* 0x42fe00000200780b */ /* 0x000fe20003f4e000 */
[----:B------:R-:W2:Y:S01]  /*3ac0*/  F2I.S16.TRUNC.NTZ R8, R5 ;  /* 0x0000000500087305 */ /* 0x000ea2000020e900 */
[----:B0-----:R-:W-:Y:S02]  /*3ad0*/  LOP3.LUT R11, R12, 0xffff, RZ, 0xc0, !PT ;  /* 0x0000ffff0c0b7812 */ /* 0x001fe400078ec0ff */
[----:B------:R-:W-:Y:S02]  /*3ae0*/  FSETP.NAN.AND P6, PT, R2, R2, PT ;  /* 0x000000020200720b */ /* 0x000fe40003fc8000 */
[----:B------:R-:W-:Y:S02]  /*3af0*/  @P4 SEL R11, R11, 0x7f, P1 ;  /* 0x0000007f0b0b4807 */ /* 0x000fe40000800000 */
[----:B------:R-:W-:Y:S01]  /*3b00*/  FSETP.NAN.AND P4, PT, R7, R7, PT ;  /* 0x000000070700720b */ /* 0x000fe20003f88000 */
[----:B------:R-:W0:Y:S01]  /*3b10*/  F2I.S16.TRUNC.NTZ R6, R3 ;  /* 0x0000000300067305 */ /* 0x000e22000020e900 */
[----:B------:R-:W-:-:S02]  /*3b20*/  FSETP.GEU.AND P1, PT, R5, 127, PT ;  /* 0x42fe00000500780b */ /* 0x000fc40003f2e000 */
[----:B------:R-:W-:Y:S02]  /*3b30*/  @!P5 FSEL R7, R7, -127, P4 ;  /* 0xc2fe00000707d808 */ /* 0x000fe40002000000 */
[----:B-1----:R-:W-:Y:S02]  /*3b40*/  LOP3.LUT R4, R4, 0xffff, RZ, 0xc0, !PT ;  /* 0x0000ffff04047812 */ /* 0x002fe400078ec0ff */
[----:B------:R-:W-:Y:S01]  /*3b50*/  FSETP.GEU.AND P4, PT, R3, 127, PT ;  /* 0x42fe00000300780b */ /* 0x000fe20003f8e000 */
[----:B------:R-:W1:Y:S01]  /*3b60*/  F2I.S16.TRUNC.NTZ R14, R9 ;  /* 0x00000009000e7305 */ /* 0x000e62000020e900 */
[----:B------:R-:W-:Y:S02]  /*3b70*/  @P2 SEL R4, R4, 0x7f, P6 ;  /* 0x0000007f04042807 */ /* 0x000fe40003000000 */
[----:B------:R-:W-:Y:S02]  /*3b80*/  FSETP.NAN.AND P6, PT, R5, R5, PT ;  /* 0x000000050500720b */ /* 0x000fe40003fc8000 */
[----:B------:R-:W-:-:S02]  /*3b90*/  FSETP.GEU.AND P2, PT, R9, 127, PT ;  /* 0x42fe00000900780b */ /* 0x000fc40003f4e000 */
[----:B--2---:R-:W-:Y:S01]  /*3ba0*/  LOP3.LUT R8, R8, 0xffff, RZ, 0xc0, !PT ;  /* 0x0000ffff08087812 */ /* 0x004fe200078ec0ff */
[----:B------:R-:W2:Y:S01]  /*3bb0*/  F2I.S16.TRUNC.NTZ R12, R10 ;  /* 0x0000000a000c7305 */ /* 0x000ea2000020e900 */
[----:B------:R-:W-:Y:S02]  /*3bc0*/  FSETP.NAN.AND P5, PT, R3, R3, PT ;  /* 0x000000030300720b */ /* 0x000fe40003fa8000 */
[----:B0-----:R-:W-:Y:S02]  /*3bd0*/  LOP3.LUT R6, R6, 0xffff, RZ, 0xc0, !PT ;  /* 0x0000ffff06067812 */ /* 0x001fe400078ec0ff */
[----:B------:R-:W-:Y:S02]  /*3be0*/  @P1 SEL R8, R8, 0x7f, P6 ;  /* 0x0000007f08081807 */ /* 0x000fe40003000000 */
[----:B------:R-:W-:Y:S01]  /*3bf0*/  FSETP.GEU.AND P1, PT, R10, 127, PT ;  /* 0x42fe00000a00780b */ /* 0x000fe20003f2e000 */
[----:B------:R-:W0:Y:S01]  /*3c00*/  F2I.S16.TRUNC.NTZ R2, R7 ;  /* 0x0000000700027305 */ /* 0x000e22000020e900 */
[----:B------:R-:W-:-:S02]  /*3c10*/  FSETP.GEU.AND P6, PT, R7, 127, PT ;  /* 0x42fe00000700780b */ /* 0x000fc40003fce000 */
[----:B------:R-:W-:Y:S02]  /*3c20*/  @P4 SEL R6, R6, 0x7f, P5 ;  /* 0x0000007f06064807 */ /* 0x000fe40002800000 */
[----:B------:R-:W-:Y:S02]  /*3c30*/  FSETP.NAN.AND P5, PT, R9, R9, PT ;  /* 0x000000090900720b */ /* 0x000fe40003fa8000 */
[----:B-1----:R-:W-:Y:S02]  /*3c40*/  LOP3.LUT R5, R14, 0xffff, RZ, 0xc0, !PT ;  /* 0x0000ffff0e057812 */ /* 0x002fe400078ec0ff */
[----:B------:R-:W-:Y:S02]  /*3c50*/  FSETP.NAN.AND P4, PT, R10, R10, PT ;  /* 0x0000000a0a00720b */ /* 0x000fe40003f88000 */
[----:B------:R-:W-:Y:S02]  /*3c60*/  @P2 SEL R5, R5, 0x7f, P5 ;  /* 0x0000007f05052807 */ /* 0x000fe40002800000 */
[----:B------:R-:W-:-:S02]  /*3c70*/  FSETP.NAN.AND P2, PT, R7, R7, PT ;  /* 0x000000070700720b */ /* 0x000fc40003f48000 */
[----:B--2---:R-:W-:Y:S02]  /*3c80*/  LOP3.LUT R12, R12, 0xffff, RZ, 0xc0, !PT ;  /* 0x0000ffff0c0c7812 */ /* 0x004fe400078ec0ff */
[----:B0-----:R-:W-:Y:S02]  /*3c90*/  LOP3.LUT R3, R2, 0xffff, RZ, 0xc0, !PT ;  /* 0x0000ffff02037812 */ /* 0x001fe400078ec0ff */
[----:B------:R-:W-:Y:S02]  /*3ca0*/  PRMT R13, R13, 0x3340, R4 ;  /* 0x000033400d0d7816 */ /* 0x000fe40000000004 */
[----:B------:R-:W-:Y:S02]  /*3cb0*/  PRMT R8, R11, 0x3340, R8 ;  /* 0x000033400b087816 */ /* 0x000fe40000000008 */
[----:B------:R-:W-:Y:S02]  /*3cc0*/  @P1 SEL R12, R12, 0x7f, P4 ;  /* 0x0000007f0c0c1807 */ /* 0x000fe40002000000 */
[----:B------:R-:W-:-:S02]  /*3cd0*/  @P6 SEL R3, R3, 0x7f, P2 ;  /* 0x0000007f03036807 */ /* 0x000fc40001000000 */
[----:B------:R-:W-:Y:S02]  /*3ce0*/  IADD3 R2, P1, R51, c[0x0][0x1c0], RZ ;  /* 0x0000700033027a10 */ /* 0x000fe40007f3e0ff */
[----:B------:R-:W-:Y:S02]  /*3cf0*/  PRMT R18, R13, 0x5410, R8 ;  /* 0x000054100d127816 */ /* 0x000fe40000000008 */
[----:B------:R-:W-:Y:S02]  /*3d00*/  PRMT R5, R5, 0x3340, R6 ;  /* 0x0000334005057816 */ /* 0x000fe40000000006 */
[----:B------:R-:W-:Y:S01]  /*3d10*/  PRMT R12, R12, 0x3340, R3 ;  /* 0x000033400c0c7816 */ /* 0x000fe20000000003 */
[----:B------:R-:W-:Y:S01]  /*3d20*/  CS2R R6, SRZ ;  /* 0x0000000000067805 */ /* 0x000fe2000001ff00 */
[----:B------:R-:W-:Y:S02]  /*3d30*/  IADD3 R8, P2, R51, c[0x0][0x1c8], RZ ;  /* 0x0000720033087a10 */ /* 0x000fe40007f5e0ff */
[----:B------:R-:W-:-:S02]  /*3d40*/  IADD3.X R3, R42, c[0x0][0x1c4], RZ, P1, !PT ;  /* 0x000071002a037a10 */ /* 0x000fc40000ffe4ff */
[----:B------:R-:W-:Y:S02]  /*3d50*/  PRMT R19, R5, 0x5410, R12 ;  /* 0x0000541005137816 */ /* 0x000fe4000000000c */
[----:B------:R-:W-:Y:S01]  /*3d60*/  IADD3.X R9, R42, c[0x0][0x1cc], RZ, P2, !PT ;  /* 0x000073002a097a10 */ /* 0x000fe200017fe4ff */
[----:B------:R-:W-:Y:S01]  /*3d70*/  CS2R R4, SRZ ;  /* 0x0000000000047805 */ /* 0x000fe2000001ff00 */
[C---:B------:R-:W-:Y:S01]  /*3d80*/  IADD3 R10, P1, R51.reuse, c[0x0][0x1d0], RZ ;  /* 0x00007400330a7a10 */ /* 0x040fe20007f3e0ff */
[----:B------:R0:W-:Y:S01]  /*3d90*/  @!P3 STG.E.64 [R2.64], R18 ;  /* 0x000000120200b986 */ /* 0x0001e2000c101b04 */
[----:B------:R-:W-:Y:S02]  /*3da0*/  IADD3 R12, P2, R51, c[0x0][0x1d8], RZ ;  /* 0x00007600330c7a10 */ /* 0x000fe40007f5e0ff */
[----:B------:R-:W-:Y:S01]  /*3db0*/  LEA R14, P4, R50, c[0x0][0x178], 0x1 ;  /* 0x00005e00320e7a11 */ /* 0x000fe200078808ff */
[----:B------:R1:W-:Y:S01]  /*3dc0*/  @!P3 STG.E.64 [R8.64], R18 ;  /* 0x000000120800b986 */ /* 0x0003e2000c101b04 */
[----:B------:R-:W-:-:S02]  /*3dd0*/  IADD3.X R11, R42, c[0x0][0x1d4], RZ, P1, !PT ;  /* 0x000075002a0b7a10 */ /* 0x000fc40000ffe4ff */
[----:B------:R-:W-:Y:S02]  /*3de0*/  IADD3.X R13, R42, c[0x0][0x1dc], RZ, P2, !PT ;  /* 0x000077002a0d7a10 */ /* 0x000fe400017fe4ff */
[----:B------:R-:W-:Y:S01]  /*3df0*/  LEA.HI.X R15, R50, c[0x0][0x17c], R43, 0x1, P4 ;  /* 0x00005f00320f7a11 */ /* 0x000fe200020f0c2b */
[----:B------:R2:W-:Y:S04]  /*3e00*/  @!P3 STG.E.64 [R10.64], R18 ;  /* 0x000000120a00b986 */ /* 0x0005e8000c101b04 */
[----:B------:R3:W-:Y:S04]  /*3e10*/  @!P3 STG.E.64 [R12.64], R18 ;  /* 0x000000120c00b986 */ /* 0x0007e8000c101b04 */
[----:B------:R-:W0:Y:S02]  /*3e20*/  @P0 LDG.E.EF.128 R4, [R14.64] ;  /* 0x000000040e040981 */ /* 0x000e24000c0e1d00 */
[C---:B0-----:R-:W-:Y:S01]  /*3e30*/  IMAD.U32 R3, R4.reuse, 0x10000, RZ ;  /* 0x0001000004037824 */ /* 0x041fe200078e00ff */
[----:B------:R-:W-:Y:S01]  /*3e40*/  PRMT R4, R4, 0x7632, R4 ;  /* 0x0000763204047816 */ /* 0x000fe20000000004 */
[C---:B-1----:R-:W-:Y:S01]  /*3e50*/  IMAD.U32 R9, R6.reuse, 0x10000, RZ ;  /* 0x0001000006097824 */ /* 0x042fe200078e00ff */
[----:B------:R-:W-:Y:S01]  /*3e60*/  PRMT R6, R6, 0x7632, R6 ;  /* 0x0000763206067816 */ /* 0x000fe20000000006 */
[C---:B------:R-:W-:Y:S01]  /*3e70*/  FMUL R2, R0.reuse, R3 ;  /* 0x0000000300027220 */ /* 0x040fe20000400000 */
[C---:B------:R-:W-:Y:S01]  /*3e80*/  IMAD.U32 R3, R5.reuse, 0x10000, RZ ;  /* 0x0001000005037824 */ /* 0x040fe200078e00ff */
[----:B------:R-:W-:Y:S01]  /*3e90*/  PRMT R5, R5, 0x7632, R5 ;  /* 0x0000763205057816 */ /* 0x000fe20000000005 */
[C---:B------:R-:W-:Y:S01]  /*3ea0*/  FMUL R9, R0.reuse, R9 ;  /* 0x0000000900097220 */ /* 0x040fe20000400000 */
[----:B------:R0:W1:Y:S01]  /*3eb0*/  FRND R16, R2 ;  /* 0x0000000200107307 */ /* 0x0000620000201000 */
[----:B------:R-:W-:Y:S01]  /*3ec0*/  FMUL R8, R0, R3 ;  /* 0x0000000300087220 */ /* 0x000fe20000400000 */
[C---:B------:R-:W-:Y:S01]  /*3ed0*/  IMAD.U32 R3, R7.reuse, 0x10000, RZ ;  /* 0x0001000007037824 */ /* 0x040fe200078e00ff */
[----:B------:R-:W-:Y:S01]  /*3ee0*/  PRMT R7, R7, 0x7632, R7 ;  /* 0x0000763207077816 */ /* 0x000fe20000000007 */
[----:B------:R-:W-:-:S02]  /*3ef0*/  IMAD.U32 R5, R5, 0x10000, RZ ;  /* 0x0001000005057824 */ /* 0x000fc400078e00ff */
[----:B--2---:R-:W-:Y:S01]  /*3f00*/  FMUL R10, R0, R3 ;  /* 0x00000003000a7220 */ /* 0x004fe20000400000 */
[----:B------:R-:W-:Y:S01]  /*3f10*/  IMAD.U32 R3, R4, 0x10000, RZ ;  /* 0x0001000004037824 */ /* 0x000fe200078e00ff */
[----:B------:R-:W2:Y:S01]  /*3f20*/  FRND R8, R8 ;  /* 0x0000000800087307 */ /* 0x000ea20000201000 */
[C---:B------:R-:W-:Y:S01]  /*3f30*/  FMUL R5, R0.reuse, R5 ;  /* 0x0000000500057220 */ /* 0x040fe20000400000 */
[----:B------:R-:W-:Y:S01]  /*3f40*/  IMAD.U32 R7, R7, 0x10000, RZ ;  /* 0x0001000007077824 */ /* 0x000fe200078e00ff */
[----:B0-----:R-:W-:Y:S01]  /*3f50*/  FMUL R2, R0, R3 ;  /* 0x0000000300027220 */ /* 0x001fe20000400000 */
[----:B------:R-:W-:Y:S02]  /*3f60*/  IMAD.U32 R3, R6, 0x10000, RZ ;  /* 0x0001000006037824 */ /* 0x000fe400078e00ff */
[----:B------:R-:W-:Y:S01]  /*3f70*/  FMUL R7, R0, R7 ;  /* 0x0000000700077220 */ /* 0x000fe20000400000 */
[C---:B-1----:R-:W-:Y:S02]  /*3f80*/  FSETP.GT.AND P2, PT, R16.reuse, -127, PT ;  /* 0xc2fe00001000780b */ /* 0x042fe40003f44000 */
[----:B------:R-:W0:Y:S01]  /*3f90*/  FRND R2, R2 ;  /* 0x0000000200027307 */ /* 0x000e220000201000 */
[----:B------:R-:W-:Y:S01]  /*3fa0*/  FSETP.NAN.AND P3, PT, R16, R16, PT ;  /* 0x000000101000720b */ /* 0x000fe20003f68000 */
[----:B------:R-:W-:Y:S01]  /*3fb0*/  FMUL R3, R0, R3 ;  /* 0x0000000300037220 */ /* 0x000fe20000400000 */
[----:B--2---:R-:W-:-:S05]  /*3fc0*/  FSETP.GT.AND P4, PT, R8, -127, PT ;  /* 0xc2fe00000800780b */ /* 0x004fca0003f84000 */
[----:B------:R-:W1:Y:S03]  /*3fd0*/  FRND R9, R9 ;  /* 0x0000000900097307 */ /* 0x000e660000201000 */
[----:B------:R-:W-:Y:S02]  /*3fe0*/  @!P2 FSEL R16, R16, -127, P3 ;  /* 0xc2fe00001010a808 */ /* 0x000fe40001800000 */
[----:B------:R-:W-:Y:S02]  /*3ff0*/  FSETP.NAN.AND P2, PT, R8, R8, PT ;  /* 0x000000080800720b */ /* 0x000fe40003f48000 */
[----:B0-----:R-:W-:Y:S01]  /*4000*/  FSETP.GT.AND P1, PT, R2, -127, PT ;  /* 0xc2fe00000200780b */ /* 0x001fe20003f24000 */
[----:B------:R-:W0:Y:S01]  /*4010*/  FRND R5, R5 ;  /* 0x0000000500057307 */ /* 0x000e220000201000 */
[----:B------:R-:W-:Y:S02]  /*4020*/  @!P4 FSEL R8, R8, -127, P2 ;  /* 0xc2fe00000808c808 */ /* 0x000fe40001000000 */
[----:B------:R-:W-:-:S02]  /*4030*/  FSETP.NAN.AND P2, PT, R2, R2, PT ;  /* 0x000000020200720b */ /* 0x000fc40003f48000 */
[----:B-1----:R-:W-:-:S03]  /*4040*/  FSETP.GT.AND P3, PT, R9, -127, PT ;  /* 0xc2fe00000900780b */ /* 0x002fc60003f64000 */
[----:B------:R-:W1:Y:S04]  /*4050*/  FRND R10, R10 ;  /* 0x0000000a000a7307 */ /* 0x000e680000201000 */
[----:B------:R-:W-:Y:S02]  /*4060*/  @!P1 FSEL R2, R2, -127, P2 ;  /* 0xc2fe000002029808 */ /* 0x000fe40001000000 */
[----:B------:R-:W-:Y:S02]  /*4070*/  FSETP.NAN.AND P1, PT, R9, R9, PT ;  /* 0x000000090900720b */ /* 0x000fe40003f28000 */
[----:B------:R-:W2:Y:S01]  /*4080*/  FRND R3, R3 ;  /* 0x0000000300037307 */ /* 0x000ea20000201000 */
[C---:B0-----:R-:W-:Y:S02]  /*4090*/  FSETP.GT.AND P2, PT, R5.reuse, -127, PT ;  /* 0xc2fe00000500780b */ /* 0x041fe40003f44000 */
[----:B------:R-:W-:-:S02]  /*40a0*/  FSETP.NAN.AND P6, PT, R5, R5, PT ;  /* 0x000000050500720b */ /* 0x000fc40003fc8000 */
[----:B------:R-:W-:Y:S02]  /*40b0*/  @!P3 FSEL R9, R9, -127, P1 ;  /* 0xc2fe00000909b808 */ /* 0x000fe40000800000 */
[----:B------:R-:W-:Y:S01]  /*40c0*/  FSETP.GEU.AND P3, PT, R2, 127, PT ;  /* 0x42fe00000200780b */ /* 0x000fe20003f6e000 */
[----:B------:R-:W0:Y:S01]  /*40d0*/  FRND R7, R7 ;  /* 0x0000000700077307 */ /* 0x000e220000201000 */
[C---:B-1----:R-:W-:Y:S02]  /*40e0*/  FSETP.GT.AND P4, PT, R10.reuse, -127, PT ;  /* 0xc2fe00000a00780b */ /* 0x042fe40003f84000 */
[----:B------:R-:W-:-:S03]  /*40f0*/  FSETP.NAN.AND P1, PT, R10, R10, PT ;  /* 0x0000000a0a00720b */ /* 0x000fc60003f28000 */
[----:B------:R-:W-:Y:S02]  /*4100*/  @!P2 FSEL R5, R5, -127, P6 ;  /* 0xc2fe00000505a808 */ /* 0x000fe40003000000 */
[----:B------:R-:W1:Y:S01]  /*4110*/  F2I.S16.TRUNC.NTZ R0, R2 ;  /* 0x0000000200007305 */ /* 0x000e62000020e900 */
[C---:B--2---:R-:W-:Y:S02]  /*4120*/  FSETP.GT.AND P5, PT, R3.reuse, -127, PT ;  /* 0xc2fe00000300780b */ /* 0x044fe40003fa4000 */
[----:B------:R-:W-:-:S03]  /*4130*/  FSETP.NAN.AND P6, PT, R3, R3, PT ;  /* 0x000000030300720b */ /* 0x000fc60003fc8000 */
[----:B------:R-:W-:Y:S02]  /*4140*/  @!P4 FSEL R10, R10, -127, P1 ;  /* 0xc2fe00000a0ac808 */ /* 0x000fe40000800000 */
[----:B------:R-:W3:Y:S01]  /*4150*/  F2I.S16.TRUNC.NTZ R4, R16 ;  /* 0x0000001000047305 */ /* 0x000ee2000020e900 */
[----:B0-----:R-:W-:Y:S02]  /*4160*/  FSETP.GT.AND P2, PT, R7, -127, PT ;  /* 0xc2fe00000700780b */ /* 0x001fe40003f44000 */
[----:B------:R-:W-:Y:S02]  /*4170*/  FSETP.NAN.AND P4, PT, R2, R2, PT ;  /* 0x000000020200720b */ /* 0x000fe40003f88000 */
[----:B------:R-:W-:Y:S02]  /*4180*/  FSETP.GEU.AND P1, PT, R16, 127, PT ;  /* 0x42fe00001000780b */ /* 0x000fe40003f2e000 */
[----:B------:R-:W-:Y:S01]  /*4190*/  @!P5 FSEL R3, R3, -127, P6 ;  /* 0xc2fe00000303d808 */ /* 0x000fe20003000000 */
[----:B------:R-:W0:Y:S01]  /*41a0*/  F2I.S16.TRUNC.NTZ R6, R8 ;  /* 0x0000000800067305 */ /* 0x000e22000020e900 */
[----:B-1----:R-:W-:-:S02]  /*41b0*/  LOP3.LUT R2, R0, 0xffff, RZ, 0xc0, !PT ;  /* 0x0000ffff00027812 */ /* 0x002fc400078ec0ff */
[----:B------:R-:W-:Y:S02]  /*41c0*/  FSETP.NAN.AND P6, PT, R7, R7, PT ;  /* 0x000000070700720b */ /* 0x000fe40003fc8000 */
[----:B------:R-:W-:Y:S02]  /*41d0*/  @P3 SEL R2, R2, 0x7f, P4 ;  /* 0x0000007f02023807 */ /* 0x000fe40002000000 */
[----:B------:R-:W-:Y:S01]  /*41e0*/  FSETP.GEU.AND P4, PT, R8, 127, PT ;  /* 0x42fe00000800780b */ /* 0x000fe20003f8e000 */
[----:B------:R-:W1:Y:S01]  /*41f0*/  F2I.S16.TRUNC.NTZ R0, R5 ;  /* 0x0000000500007305 */ /* 0x000e62000020e900 */
[----:B------:R-:W-:Y:S02]  /*4200*/  FSETP.GEU.AND P5, PT, R5, 127, PT ;  /* 0x42fe00000500780b */ /* 0x000fe40003fae000 */
[----:B------:R-:W-:Y:S02]  /*4210*/  @!P2 FSEL R7, R7, -127, P6 ;  /* 0xc2fe00000707a808 */ /* 0x000fe40003000000 */
[----:B------:R-:W-:-:S02]  /*4220*/  FSETP.NAN.AND P3, PT, R16, R16, PT ;  /* 0x000000101000720b */ /* 0x000fc40003f68000 */
[----:B---3--:R-:W-:Y:S01]  /*4230*/  LOP3.LUT R13, R4, 0xffff, RZ, 0xc0, !PT ;  /* 0x0000ffff040d7812 */ /* 0x008fe200078ec0ff */
[----:B------:R-:W2:Y:S01]  /*4240*/  F2I.S16.TRUNC.NTZ R12, R9 ;  /* 0x00000009000c7305 */ /* 0x000ea2000020e900 */
[----:B------:R-:W-:Y:S02]  /*4250*/  FSETP.NAN.AND P6, PT, R5, R5, PT ;  /* 0x000000050500720b */ /* 0x000fe40003fc8000 */
[----:B------:R-:W-:Y:S02]  /*4260*/  @P1 SEL R13, R13, 0x7f, P3 ;  /* 0x0000007f0d0d1807 */ /* 0x000fe40001800000 */
[----:B------:R-:W-:Y:S02]  /*4270*/  FSETP.NAN.AND P3, PT, R8, R8, PT ;  /* 0x000000080800720b */ /* 0x000fe40003f68000 */
[----:B------:R-:W-:Y:S01]  /*4280*/  FSETP.GEU.AND P1, PT, R9, 127, PT ;  /* 0x42fe00000900780b */ /* 0x000fe20003f2e000 */
[----:B------:R-:W3:Y:S01]  /*4290*/  F2I.S16.TRUNC.NTZ R14, R10 ;  /* 0x0000000a000e7305 */ /* 0x000ee2000020e900 */
[----:B0-----:R-:W-:-:S02]  /*42a0*/  LOP3.LUT R11, R6, 0xffff, RZ, 0xc0, !PT ;  /* 0x0000ffff060b7812 */ /* 0x001fc400078ec0ff */
[----:B-1----:R-:W-:Y:S02]  /*42b0*/  LOP3.LUT R0, R0, 0xffff, RZ, 0xc0, !PT ;  /* 0x0000ffff00007812 */ /* 0x002fe400078ec0ff */
[----:B------:R-:W-:Y:S02]  /*42c0*/  @P4 SEL R11, R11, 0x7f, P3 ;  /* 0x0000007f0b0b4807 */ /* 0x000fe40001800000 */
[----:B------:R-:W-:Y:S01]  /*42d0*/  @P5 SEL R0, R0, 0x7f, P6 ;  /* 0x0000007f00005807 */ /* 0x000fe20003000000 */
[----:B------:R-:W0:Y:S01]  /*42e0*/  F2I.S16.TRUNC.NTZ R4, R3 ;  /* 0x0000000300047305 */ /* 0x000e22000020e900 */
[----:B------:R-:W-:Y:S02]  /*42f0*/  FSETP.GEU.AND P3, PT, R10, 127, PT ;  /* 0x42fe00000a00780b */ /* 0x000fe40003f6e000 */
[----:B------:R-:W-:Y:S02]  /*4300*/  FSETP.GEU.AND P4, PT, R3, 127, PT ;  /* 0x42fe00000300780b */ /* 0x000fe40003f8e000 */
[----:B------:R-:W-:-:S02]  /*4310*/  FSETP.GEU.AND P5, PT, R7, 127, PT ;  /* 0x42fe00000700780b */ /* 0x000fc40003fae000 */
[----:B------:R-:W-:Y:S01]  /*4320*/  FSETP.NAN.AND P2, PT, R9, R9, PT ;  /* 0x000000090900720b */ /* 0x000fe20003f48000 */
[----:B------:R-:W1:Y:S01]  /*4330*/  F2I.S16.TRUNC.NTZ R5, R7 ;  /* 0x0000000700057305 */ /* 0x000e62000020e900 */
[----:B--2---:R-:W-:Y:S02]  /*4340*/  LOP3.LUT R9, R12, 0xffff, RZ, 0xc0, !PT ;  /* 0x0000ffff0c097812 */ /* 0x004fe400078ec0ff */
[----:B------:R-:W-:Y:S02]  /*4350*/  FSETP.NAN.AND P6, PT, R10, R10, PT ;  /* 0x0000000a0a00720b */ /* 0x000fe40003fc8000 */
[----:B------:R-:W-:Y:S02]  /*4360*/  @P1 SEL R9, R9, 0x7f, P2 ;  /* 0x0000007f09091807 */ /* 0x000fe40001000000 */
[----:B------:R-:W-:Y:S02]  /*4370*/  FSETP.NAN.AND P1, PT, R3, R3, PT ;  /* 0x000000030300720b */ /* 0x000fe40003f28000 */
[----:B------:R-:W-:-:S02]  /*4380*/  FSETP.NAN.AND P2, PT, R7, R7, PT ;  /* 0x000000070700720b */ /* 0x000fc40003f48000 */
[----:B---3--:R-:W-:Y:S02]  /*4390*/  LOP3.LUT R14, R14, 0xffff, RZ, 0xc0, !PT ;  /* 0x0000ffff0e0e7812 */ /* 0x008fe400078ec0ff */
[----:B0-----:R-:W-:Y:S02]  /*43a0*/  LOP3.LUT R4, R4, 0xffff, RZ, 0xc0, !PT ;  /* 0x0000ffff04047812 */ /* 0x001fe400078ec0ff */
[----:B------:R-:W-:Y:S02]  /*43b0*/  @P3 SEL R14, R14, 0x7f, P6 ;  /* 0x0000007f0e0e3807 */ /* 0x000fe40003000000 */
[----:B-1----:R-:W-:Y:S02]  /*43c0*/  LOP3.LUT R5, R5, 0xffff, RZ, 0xc0, !PT ;  /* 0x0000ffff05057812 */ /* 0x002fe400078ec0ff */
[----:B------:R-:W-:Y:S02]  /*43d0*/  @P4 SEL R4, R4, 0x7f, P1 ;  /* 0x0000007f04044807 */ /* 0x000fe40000800000 */
[----:B------:R-:W-:-:S02]  /*43e0*/  @P5 SEL R5, R5, 0x7f, P2 ;  /* 0x0000007f05055807 */ /* 0x000fc40001000000 */
[----:B------:R-:W-:Y:S02]  /*43f0*/  PRMT R13, R13, 0x3340, R2 ;  /* 0x000033400d0d7816 */ /* 0x000fe40000000002 */
[----:B------:R-:W-:Y:S02]  /*4400*/  PRMT R0, R11, 0x3340, R0 ;  /* 0x000033400b007816 */ /* 0x000fe40000000000 */
[----:B------:R-:W-:Y:S02]  /*4410*/  PRMT R8, R9, 0x3340, R4 ;  /* 0x0000334009087816 */ /* 0x000fe40000000004 */
[----:B------:R-:W-:Y:S02]  /*4420*/  PRMT R5, R14, 0x3340, R5 ;  /* 0x000033400e057816 */ /* 0x000fe40000000005 */
[C---:B------:R-:W-:Y:S02]  /*4430*/  IADD3 R2, P1, R50.reuse, c[0x0][0x1c0], RZ ;  /* 0x0000700032027a10 */ /* 0x040fe40007f3e0ff */
[----:B------:R-:W-:-:S02]  /*4440*/  IADD3 R4, P2, R50, c[0x0][0x1c8], RZ ;  /* 0x0000720032047a10 */ /* 0x000fc40007f5e0ff */
[----:B------:R-:W-:Y:S02]  /*4450*/  IADD3 R6, P3, R50, c[0x0][0x1d0], RZ ;  /* 0x0000740032067a10 */ /* 0x000fe40007f7e0ff */
[----:B------:R-:W-:Y:S02]  /*4460*/  PRMT R10, R13, 0x5410, R0 ;  /* 0x000054100d0a7816 */ /* 0x000fe40000000000 */
[C---:B------:R-:W-:Y:S02]  /*4470*/  IADD3.X R3, R43.reuse, c[0x0][0x1c4], RZ, P1, !PT ;  /* 0x000071002b037a10 */ /* 0x040fe40000ffe4ff */
[----:B------:R-:W-:Y:S02]  /*4480*/  PRMT R11, R8, 0x5410, R5 ;  /* 0x00005410080b7816 */ /* 0x000fe40000000005 */
[C---:B------:R-:W-:Y:S02]  /*4490*/  IADD3.X R5, R43.reuse, c[0x0][0x1cc], RZ, P2, !PT ;  /* 0x000073002b057a10 */ /* 0x040fe400017fe4ff */
[----:B------:R-:W-:Y:S01]  /*44a0*/  IADD3.X R7, R43, c[0x0][0x1d4], RZ, P3, !PT ;  /* 0x000075002b077a10 */ /* 0x000fe20001ffe4ff */
[----:B------:R0:W-:Y:S01]  /*44b0*/  @P0 STG.E.64 [R2.64], R10 ;  /* 0x0000000a02000986 */ /* 0x0001e2000c101b04 */
[----:B------:R-:W-:-:S03]  /*44c0*/  IADD3 R50, P1, R50, c[0x0][0x1d8], RZ ;  /* 0x0000760032327a10 */ /* 0x000fc60007f3e0ff */
[----:B------:R0:W-:Y:S01]  /*44d0*/  @P0 STG.E.64 [R4.64], R10 ;  /* 0x0000000a04000986 */ /* 0x0001e2000c101b04 */
[----:B------:R-:W-:-:S03]  /*44e0*/  IADD3.X R51, R43, c[0x0][0x1dc], RZ, P1, !PT ;  /* 0x000077002b337a10 */ /* 0x000fc60000ffe4ff */
[----:B------:R0:W-:Y:S01]  /*44f0*/  @P0 STG.E.64 [R6.64], R10 ;  /* 0x0000000a06000986 */ /* 0x0001e2000c101b04 */
[----:B------:R-:W-:Y:S05]  /*4500*/  @!P0 EXIT ;  /* 0x000000000000894d */ /* 0x000fea0003800000 */
[----:B------:R-:W-:Y:S01]  /*4510*/  STG.E.64 [R50.64], R10 ;  /* 0x0000000a32007986 */ /* 0x000fe2000c101b04 */
[----:B------:R-:W-:Y:S05]  /*4520*/  EXIT ;  /* 0x000000000000794d */ /* 0x000fea0003800000 */
.L_x_1:
[----:B------:R-:W-:-:S00]  /*4530*/  BRA `(.L_x_1) ;  /* 0xfffffff000007947 */ /* 0x000fc0000383ffff */
[----:B------:R-:W-:-:S00]  /*4540*/  NOP ;  /* 0x0000000000007918 */ /* 0x000fc00000000000 */
        /* <DEDUP_REMOVED lines=11> */
.L_x_2:


//--------------------- .nv.global.init           --------------------------
	.section	.nv.global.init,"aw",@progbits
.nv.global.init:
	.type		_$_str,@object
	.size		_$_str,(.L_0 - _$_str)
_$_str:
        /*0000*/ 	.byte	0x5f, 0x5f, 0x43, 0x55, 0x44, 0x41, 0x5f, 0x46, 0x54, 0x5a, 0x00
.L_0:


//--------------------- .nv.shared.triton_red_fused__to_copy_add_amax_amin_clamp_mul_native_layer_norm_reciprocal_1 --------------------------
	.section	.nv.shared.triton_red_fused__to_copy_add_amax_amin_clamp_mul_native_layer_norm_reciprocal_1,"aw",@nobits
	.sectionflags	@""
	.align	16
